//
// Generated by NVIDIA NVVM Compiler
//
// Compiler Build ID: CL-36424714
// Cuda compilation tools, release 13.0, V13.0.88
// Based on NVVM 20.0.0
//

.version 9.0
.target sm_100
.address_size 64

	// .globl	_Z12degreeKernelPfPii
// _ZZ22common_neighbor_kerneliPfPiE13shared_matrix has been demoted
// _ZZ22common_neighbor_kerneliPfPiE13shared_counts has been demoted

.visible .entry _Z12degreeKernelPfPii(
	.param .u64 .ptr .align 1 _Z12degreeKernelPfPii_param_0,
	.param .u64 .ptr .align 1 _Z12degreeKernelPfPii_param_1,
	.param .u32 _Z12degreeKernelPfPii_param_2
)
{
	.reg .pred 	%p<40>;
	.reg .b32 	%r<118>;
	.reg .b32 	%f<30>;
	.reg .b64 	%rd<16>;

	ld.param.u64 	%rd4, [_Z12degreeKernelPfPii_param_0];
	ld.param.u64 	%rd3, [_Z12degreeKernelPfPii_param_1];
	ld.param.u32 	%r36, [_Z12degreeKernelPfPii_param_2];
	cvta.to.global.u64 	%rd1, %rd4;
	mov.u32 	%r37, %ctaid.x;
	mov.u32 	%r38, %ntid.x;
	mov.u32 	%r39, %tid.x;
	mad.lo.s32 	%r1, %r37, %r38, %r39;
	setp.ge.s32 	%p1, %r1, %r36;
	@%p1 bra 	$L__BB0_15;
	setp.lt.s32 	%p2, %r36, 1;
	mov.b32 	%r117, 0;
	@%p2 bra 	$L__BB0_14;
	mul.lo.s32 	%r2, %r36, %r1;
	and.b32  	%r3, %r36, 15;
	setp.lt.u32 	%p3, %r36, 16;
	mov.b32 	%r109, 0;
	mov.u32 	%r117, %r109;
	@%p3 bra 	$L__BB0_5;
	and.b32  	%r109, %r36, 2147483632;
	neg.s32 	%r103, %r109;
	add.s64 	%rd2, %rd1, 32;
	mov.b32 	%r117, 0;
	mov.u32 	%r102, %r2;
$L__BB0_4:
	.pragma "nounroll";
	mul.wide.s32 	%rd5, %r102, 4;
	add.s64 	%rd6, %rd2, %rd5;
	ld.global.f32 	%f1, [%rd6+-32];
	setp.neu.f32 	%p4, %f1, 0f00000000;
	selp.u32 	%r44, 1, 0, %p4;
	add.s32 	%r45, %r117, %r44;
	ld.global.f32 	%f2, [%rd6+-28];
	setp.neu.f32 	%p5, %f2, 0f00000000;
	selp.u32 	%r46, 1, 0, %p5;
	add.s32 	%r47, %r45, %r46;
	ld.global.f32 	%f3, [%rd6+-24];
	setp.neu.f32 	%p6, %f3, 0f00000000;
	selp.u32 	%r48, 1, 0, %p6;
	add.s32 	%r49, %r47, %r48;
	ld.global.f32 	%f4, [%rd6+-20];
	setp.neu.f32 	%p7, %f4, 0f00000000;
	selp.u32 	%r50, 1, 0, %p7;
	add.s32 	%r51, %r49, %r50;
	ld.global.f32 	%f5, [%rd6+-16];
	setp.neu.f32 	%p8, %f5, 0f00000000;
	selp.u32 	%r52, 1, 0, %p8;
	add.s32 	%r53, %r51, %r52;
	ld.global.f32 	%f6, [%rd6+-12];
	setp.neu.f32 	%p9, %f6, 0f00000000;
	selp.u32 	%r54, 1, 0, %p9;
	add.s32 	%r55, %r53, %r54;
	ld.global.f32 	%f7, [%rd6+-8];
	setp.neu.f32 	%p10, %f7, 0f00000000;
	selp.u32 	%r56, 1, 0, %p10;
	add.s32 	%r57, %r55, %r56;
	ld.global.f32 	%f8, [%rd6+-4];
	setp.neu.f32 	%p11, %f8, 0f00000000;
	selp.u32 	%r58, 1, 0, %p11;
	add.s32 	%r59, %r57, %r58;
	ld.global.f32 	%f9, [%rd6];
	setp.neu.f32 	%p12, %f9, 0f00000000;
	selp.u32 	%r60, 1, 0, %p12;
	add.s32 	%r61, %r59, %r60;
	ld.global.f32 	%f10, [%rd6+4];
	setp.neu.f32 	%p13, %f10, 0f00000000;
	selp.u32 	%r62, 1, 0, %p13;
	add.s32 	%r63, %r61, %r62;
	ld.global.f32 	%f11, [%rd6+8];
	setp.neu.f32 	%p14, %f11, 0f00000000;
	selp.u32 	%r64, 1, 0, %p14;
	add.s32 	%r65, %r63, %r64;
	ld.global.f32 	%f12, [%rd6+12];
	setp.neu.f32 	%p15, %f12, 0f00000000;
	selp.u32 	%r66, 1, 0, %p15;
	add.s32 	%r67, %r65, %r66;
	ld.global.f32 	%f13, [%rd6+16];
	setp.neu.f32 	%p16, %f13, 0f00000000;
	selp.u32 	%r68, 1, 0, %p16;
	add.s32 	%r69, %r67, %r68;
	ld.global.f32 	%f14, [%rd6+20];
	setp.neu.f32 	%p17, %f14, 0f00000000;
	selp.u32 	%r70, 1, 0, %p17;
	add.s32 	%r71, %r69, %r70;
	ld.global.f32 	%f15, [%rd6+24];
	setp.neu.f32 	%p18, %f15, 0f00000000;
	selp.u32 	%r72, 1, 0, %p18;
	add.s32 	%r73, %r71, %r72;
	ld.global.f32 	%f16, [%rd6+28];
	setp.neu.f32 	%p19, %f16, 0f00000000;
	selp.u32 	%r74, 1, 0, %p19;
	add.s32 	%r117, %r73, %r74;
	add.s32 	%r103, %r103, 16;
	add.s32 	%r102, %r102, 16;
	setp.ne.s32 	%p20, %r103, 0;
	@%p20 bra 	$L__BB0_4;
$L__BB0_5:
	setp.eq.s32 	%p21, %r3, 0;
	@%p21 bra 	$L__BB0_14;
	and.b32  	%r15, %r36, 7;
	setp.lt.u32 	%p22, %r3, 8;
	@%p22 bra 	$L__BB0_8;
	add.s32 	%r76, %r109, %r2;
	mul.wide.s32 	%rd7, %r76, 4;
	add.s64 	%rd8, %rd1, %rd7;
	ld.global.f32 	%f17, [%rd8];
	setp.neu.f32 	%p23, %f17, 0f00000000;
	selp.u32 	%r77, 1, 0, %p23;
	add.s32 	%r78, %r117, %r77;
	ld.global.f32 	%f18, [%rd8+4];
	setp.neu.f32 	%p24, %f18, 0f00000000;
	selp.u32 	%r79, 1, 0, %p24;
	add.s32 	%r80, %r78, %r79;
	ld.global.f32 	%f19, [%rd8+8];
	setp.neu.f32 	%p25, %f19, 0f00000000;
	selp.u32 	%r81, 1, 0, %p25;
	add.s32 	%r82, %r80, %r81;
	ld.global.f32 	%f20, [%rd8+12];
	setp.neu.f32 	%p26, %f20, 0f00000000;
	selp.u32 	%r83, 1, 0, %p26;
	add.s32 	%r84, %r82, %r83;
	ld.global.f32 	%f21, [%rd8+16];
	setp.neu.f32 	%p27, %f21, 0f00000000;
	selp.u32 	%r85, 1, 0, %p27;
	add.s32 	%r86, %r84, %r85;
	ld.global.f32 	%f22, [%rd8+20];
	setp.neu.f32 	%p28, %f22, 0f00000000;
	selp.u32 	%r87, 1, 0, %p28;
	add.s32 	%r88, %r86, %r87;
	ld.global.f32 	%f23, [%rd8+24];
	setp.neu.f32 	%p29, %f23, 0f00000000;
	selp.u32 	%r89, 1, 0, %p29;
	add.s32 	%r90, %r88, %r89;
	ld.global.f32 	%f24, [%rd8+28];
	setp.neu.f32 	%p30, %f24, 0f00000000;
	selp.u32 	%r91, 1, 0, %p30;
	add.s32 	%r117, %r90, %r91;
	add.s32 	%r109, %r109, 8;
$L__BB0_8:
	setp.eq.s32 	%p31, %r15, 0;
	@%p31 bra 	$L__BB0_14;
	and.b32  	%r21, %r36, 3;
	setp.lt.u32 	%p32, %r15, 4;
	@%p32 bra 	$L__BB0_11;
	add.s32 	%r93, %r109, %r2;
	mul.wide.s32 	%rd9, %r93, 4;
	add.s64 	%rd10, %rd1, %rd9;
	ld.global.f32 	%f25, [%rd10];
	setp.neu.f32 	%p33, %f25, 0f00000000;
	selp.u32 	%r94, 1, 0, %p33;
	add.s32 	%r95, %r117, %r94;
	ld.global.f32 	%f26, [%rd10+4];
	setp.neu.f32 	%p34, %f26, 0f00000000;
	selp.u32 	%r96, 1, 0, %p34;
	add.s32 	%r97, %r95, %r96;
	ld.global.f32 	%f27, [%rd10+8];
	setp.neu.f32 	%p35, %f27, 0f00000000;
	selp.u32 	%r98, 1, 0, %p35;
	add.s32 	%r99, %r97, %r98;
	ld.global.f32 	%f28, [%rd10+12];
	setp.neu.f32 	%p36, %f28, 0f00000000;
	selp.u32 	%r100, 1, 0, %p36;
	add.s32 	%r117, %r99, %r100;
	add.s32 	%r109, %r109, 4;
$L__BB0_11:
	setp.eq.s32 	%p37, %r21, 0;
	@%p37 bra 	$L__BB0_14;
	add.s32 	%r115, %r109, %r2;
	neg.s32 	%r114, %r21;
$L__BB0_13:
	.pragma "nounroll";
	mul.wide.s32 	%rd11, %r115, 4;
	add.s64 	%rd12, %rd1, %rd11;
	ld.global.f32 	%f29, [%rd12];
	setp.neu.f32 	%p38, %f29, 0f00000000;
	selp.u32 	%r101, 1, 0, %p38;
	add.s32 	%r117, %r117, %r101;
	add.s32 	%r115, %r115, 1;
	add.s32 	%r114, %r114, 1;
	setp.ne.s32 	%p39, %r114, 0;
	@%p39 bra 	$L__BB0_13;
$L__BB0_14:
	cvta.to.global.u64 	%rd13, %rd3;
	mul.wide.s32 	%rd14, %r1, 4;
	add.s64 	%rd15, %rd13, %rd14;
	st.global.u32 	[%rd15], %r117;
$L__BB0_15:
	ret;

}
	// .globl	_Z22common_neighbor_kerneliPfPi
.visible .entry _Z22common_neighbor_kerneliPfPi(
	.param .u32 _Z22common_neighbor_kerneliPfPi_param_0,
	.param .u64 .ptr .align 1 _Z22common_neighbor_kerneliPfPi_param_1,
	.param .u64 .ptr .align 1 _Z22common_neighbor_kerneliPfPi_param_2
)
{
	.reg .pred 	%p<103>;
	.reg .b32 	%r<92>;
	.reg .b32 	%f<98>;
	.reg .b64 	%rd<9>;
	// demoted variable
	.shared .align 4 .b8 _ZZ22common_neighbor_kerneliPfPiE13shared_matrix[4096];
	// demoted variable
	.shared .align 4 .b8 _ZZ22common_neighbor_kerneliPfPiE13shared_counts[4096];
	ld.param.u32 	%r8, [_Z22common_neighbor_kerneliPfPi_param_0];
	ld.param.u64 	%rd1, [_Z22common_neighbor_kerneliPfPi_param_1];
	ld.param.u64 	%rd2, [_Z22common_neighbor_kerneliPfPi_param_2];
	mov.u32 	%r9, %ctaid.x;
	mov.u32 	%r10, %ctaid.y;
	mov.u32 	%r1, %tid.x;
	mov.u32 	%r11, %tid.y;
	mov.u32 	%r12, %ntid.y;
	mad.lo.s32 	%r2, %r10, %r12, %r11;
	mov.u32 	%r13, %ntid.x;
	mad.lo.s32 	%r3, %r9, %r13, %r1;
	shl.b32 	%r14, %r11, 7;
	mov.u32 	%r15, _ZZ22common_neighbor_kerneliPfPiE13shared_counts;
	add.s32 	%r16, %r15, %r14;
	shl.b32 	%r17, %r1, 2;
	add.s32 	%r4, %r16, %r17;
	mov.b32 	%r18, 0;
	st.shared.u32 	[%r4], %r18;
	max.s32 	%r19, %r2, %r3;
	setp.lt.s32 	%p1, %r19, %r8;
	setp.ge.s32 	%p3, %r19, %r8;
	mov.u32 	%r20, _ZZ22common_neighbor_kerneliPfPiE13shared_matrix;
	add.s32 	%r5, %r20, %r14;
	add.s32 	%r6, %r5, %r17;
	@%p3 bra 	$L__BB1_2;
	cvta.to.global.u64 	%rd3, %rd1;
	mad.lo.s32 	%r22, %r2, %r8, %r3;
	mul.wide.s32 	%rd4, %r22, 4;
	add.s64 	%rd5, %rd3, %rd4;
	ld.global.f32 	%f1, [%rd5];
	st.shared.f32 	[%r6], %f1;
	bra.uni 	$L__BB1_3;
$L__BB1_2:
	mov.b32 	%r21, 0;
	st.shared.u32 	[%r6], %r21;
$L__BB1_3:
	bar.sync 	0;
	setp.ne.s32 	%p4, %r2, %r3;
	and.pred  	%p2, %p4, %p1;
	not.pred 	%p5, %p2;
	@%p5 bra 	$L__BB1_132;
	add.s32 	%r7, %r20, %r17;
	ld.shared.f32 	%f2, [%r5];
	setp.eq.f32 	%p6, %f2, 0f00000000;
	@%p6 bra 	$L__BB1_8;
	ld.shared.f32 	%f3, [%r7];
	setp.eq.f32 	%p7, %f3, 0f00000000;
	@%p7 bra 	$L__BB1_8;
	ld.shared.f32 	%f4, [%r6];
	setp.eq.f32 	%p8, %f4, 0f00000000;
	@%p8 bra 	$L__BB1_8;
	ld.shared.u32 	%r25, [%r4];
	add.s32 	%r26, %r25, 1;
	st.shared.u32 	[%r4], %r26;
$L__BB1_8:
	ld.shared.f32 	%f5, [%r5+4];
	setp.eq.f32 	%p9, %f5, 0f00000000;
	@%p9 bra 	$L__BB1_12;
	ld.shared.f32 	%f6, [%r7+128];
	setp.eq.f32 	%p10, %f6, 0f00000000;
	@%p10 bra 	$L__BB1_12;
	ld.shared.f32 	%f7, [%r6];
	setp.eq.f32 	%p11, %f7, 0f00000000;
	@%p11 bra 	$L__BB1_12;
	ld.shared.u32 	%r27, [%r4];
	add.s32 	%r28, %r27, 1;
	st.shared.u32 	[%r4], %r28;
$L__BB1_12:
	ld.shared.f32 	%f8, [%r5+8];
	setp.eq.f32 	%p12, %f8, 0f00000000;
	@%p12 bra 	$L__BB1_16;
	ld.shared.f32 	%f9, [%r7+256];
	setp.eq.f32 	%p13, %f9, 0f00000000;
	@%p13 bra 	$L__BB1_16;
	ld.shared.f32 	%f10, [%r6];
	setp.eq.f32 	%p14, %f10, 0f00000000;
	@%p14 bra 	$L__BB1_16;
	ld.shared.u32 	%r29, [%r4];
	add.s32 	%r30, %r29, 1;
	st.shared.u32 	[%r4], %r30;
$L__BB1_16:
	ld.shared.f32 	%f11, [%r5+12];
	setp.eq.f32 	%p15, %f11, 0f00000000;
	@%p15 bra 	$L__BB1_20;
	ld.shared.f32 	%f12, [%r7+384];
	setp.eq.f32 	%p16, %f12, 0f00000000;
	@%p16 bra 	$L__BB1_20;
	ld.shared.f32 	%f13, [%r6];
	setp.eq.f32 	%p17, %f13, 0f00000000;
	@%p17 bra 	$L__BB1_20;
	ld.shared.u32 	%r31, [%r4];
	add.s32 	%r32, %r31, 1;
	st.shared.u32 	[%r4], %r32;
$L__BB1_20:
	ld.shared.f32 	%f14, [%r5+16];
	setp.eq.f32 	%p18, %f14, 0f00000000;
	@%p18 bra 	$L__BB1_24;
	ld.shared.f32 	%f15, [%r7+512];
	setp.eq.f32 	%p19, %f15, 0f00000000;
	@%p19 bra 	$L__BB1_24;
	ld.shared.f32 	%f16, [%r6];
	setp.eq.f32 	%p20, %f16, 0f00000000;
	@%p20 bra 	$L__BB1_24;
	ld.shared.u32 	%r33, [%r4];
	add.s32 	%r34, %r33, 1;
	st.shared.u32 	[%r4], %r34;
$L__BB1_24:
	ld.shared.f32 	%f17, [%r5+20];
	setp.eq.f32 	%p21, %f17, 0f00000000;
	@%p21 bra 	$L__BB1_28;
	ld.shared.f32 	%f18, [%r7+640];
	setp.eq.f32 	%p22, %f18, 0f00000000;
	@%p22 bra 	$L__BB1_28;
	ld.shared.f32 	%f19, [%r6];
	setp.eq.f32 	%p23, %f19, 0f00000000;
	@%p23 bra 	$L__BB1_28;
	ld.shared.u32 	%r35, [%r4];
	add.s32 	%r36, %r35, 1;
	st.shared.u32 	[%r4], %r36;
$L__BB1_28:
	ld.shared.f32 	%f20, [%r5+24];
	setp.eq.f32 	%p24, %f20, 0f00000000;
	@%p24 bra 	$L__BB1_32;
	ld.shared.f32 	%f21, [%r7+768];
	setp.eq.f32 	%p25, %f21, 0f00000000;
	@%p25 bra 	$L__BB1_32;
	ld.shared.f32 	%f22, [%r6];
	setp.eq.f32 	%p26, %f22, 0f00000000;
	@%p26 bra 	$L__BB1_32;
	ld.shared.u32 	%r37, [%r4];
	add.s32 	%r38, %r37, 1;
	st.shared.u32 	[%r4], %r38;
$L__BB1_32:
	ld.shared.f32 	%f23, [%r5+28];
	setp.eq.f32 	%p27, %f23, 0f00000000;
	@%p27 bra 	$L__BB1_36;
	ld.shared.f32 	%f24, [%r7+896];
	setp.eq.f32 	%p28, %f24, 0f00000000;
	@%p28 bra 	$L__BB1_36;
	ld.shared.f32 	%f25, [%r6];
	setp.eq.f32 	%p29, %f25, 0f00000000;
	@%p29 bra 	$L__BB1_36;
	ld.shared.u32 	%r39, [%r4];
	add.s32 	%r40, %r39, 1;
	st.shared.u32 	[%r4], %r40;
$L__BB1_36:
	ld.shared.f32 	%f26, [%r5+32];
	setp.eq.f32 	%p30, %f26, 0f00000000;
	@%p30 bra 	$L__BB1_40;
	ld.shared.f32 	%f27, [%r7+1024];
	setp.eq.f32 	%p31, %f27, 0f00000000;
	@%p31 bra 	$L__BB1_40;
	ld.shared.f32 	%f28, [%r6];
	setp.eq.f32 	%p32, %f28, 0f00000000;
	@%p32 bra 	$L__BB1_40;
	ld.shared.u32 	%r41, [%r4];
	add.s32 	%r42, %r41, 1;
	st.shared.u32 	[%r4], %r42;
$L__BB1_40:
	ld.shared.f32 	%f29, [%r5+36];
	setp.eq.f32 	%p33, %f29, 0f00000000;
	@%p33 bra 	$L__BB1_44;
	ld.shared.f32 	%f30, [%r7+1152];
	setp.eq.f32 	%p34, %f30, 0f00000000;
	@%p34 bra 	$L__BB1_44;
	ld.shared.f32 	%f31, [%r6];
	setp.eq.f32 	%p35, %f31, 0f00000000;
	@%p35 bra 	$L__BB1_44;
	ld.shared.u32 	%r43, [%r4];
	add.s32 	%r44, %r43, 1;
	st.shared.u32 	[%r4], %r44;
$L__BB1_44:
	ld.shared.f32 	%f32, [%r5+40];
	setp.eq.f32 	%p36, %f32, 0f00000000;
	@%p36 bra 	$L__BB1_48;
	ld.shared.f32 	%f33, [%r7+1280];
	setp.eq.f32 	%p37, %f33, 0f00000000;
	@%p37 bra 	$L__BB1_48;
	ld.shared.f32 	%f34, [%r6];
	setp.eq.f32 	%p38, %f34, 0f00000000;
	@%p38 bra 	$L__BB1_48;
	ld.shared.u32 	%r45, [%r4];
	add.s32 	%r46, %r45, 1;
	st.shared.u32 	[%r4], %r46;
$L__BB1_48:
	ld.shared.f32 	%f35, [%r5+44];
	setp.eq.f32 	%p39, %f35, 0f00000000;
	@%p39 bra 	$L__BB1_52;
	ld.shared.f32 	%f36, [%r7+1408];
	setp.eq.f32 	%p40, %f36, 0f00000000;
	@%p40 bra 	$L__BB1_52;
	ld.shared.f32 	%f37, [%r6];
	setp.eq.f32 	%p41, %f37, 0f00000000;
	@%p41 bra 	$L__BB1_52;
	ld.shared.u32 	%r47, [%r4];
	add.s32 	%r48, %r47, 1;
	st.shared.u32 	[%r4], %r48;
$L__BB1_52:
	ld.shared.f32 	%f38, [%r5+48];
	setp.eq.f32 	%p42, %f38, 0f00000000;
	@%p42 bra 	$L__BB1_56;
	ld.shared.f32 	%f39, [%r7+1536];
	setp.eq.f32 	%p43, %f39, 0f00000000;
	@%p43 bra 	$L__BB1_56;
	ld.shared.f32 	%f40, [%r6];
	setp.eq.f32 	%p44, %f40, 0f00000000;
	@%p44 bra 	$L__BB1_56;
	ld.shared.u32 	%r49, [%r4];
	add.s32 	%r50, %r49, 1;
	st.shared.u32 	[%r4], %r50;
$L__BB1_56:
	ld.shared.f32 	%f41, [%r5+52];
	setp.eq.f32 	%p45, %f41, 0f00000000;
	@%p45 bra 	$L__BB1_60;
	ld.shared.f32 	%f42, [%r7+1664];
	setp.eq.f32 	%p46, %f42, 0f00000000;
	@%p46 bra 	$L__BB1_60;
	ld.shared.f32 	%f43, [%r6];
	setp.eq.f32 	%p47, %f43, 0f00000000;
	@%p47 bra 	$L__BB1_60;
	ld.shared.u32 	%r51, [%r4];
	add.s32 	%r52, %r51, 1;
	st.shared.u32 	[%r4], %r52;
$L__BB1_60:
	ld.shared.f32 	%f44, [%r5+56];
	setp.eq.f32 	%p48, %f44, 0f00000000;
	@%p48 bra 	$L__BB1_64;
	ld.shared.f32 	%f45, [%r7+1792];
	setp.eq.f32 	%p49, %f45, 0f00000000;
	@%p49 bra 	$L__BB1_64;
	ld.shared.f32 	%f46, [%r6];
	setp.eq.f32 	%p50, %f46, 0f00000000;
	@%p50 bra 	$L__BB1_64;
	ld.shared.u32 	%r53, [%r4];
	add.s32 	%r54, %r53, 1;
	st.shared.u32 	[%r4], %r54;
$L__BB1_64:
	ld.shared.f32 	%f47, [%r5+60];
	setp.eq.f32 	%p51, %f47, 0f00000000;
	@%p51 bra 	$L__BB1_68;
	ld.shared.f32 	%f48, [%r7+1920];
	setp.eq.f32 	%p52, %f48, 0f00000000;
	@%p52 bra 	$L__BB1_68;
	ld.shared.f32 	%f49, [%r6];
	setp.eq.f32 	%p53, %f49, 0f00000000;
	@%p53 bra 	$L__BB1_68;
	ld.shared.u32 	%r55, [%r4];
	add.s32 	%r56, %r55, 1;
	st.shared.u32 	[%r4], %r56;
$L__BB1_68:
	ld.shared.f32 	%f50, [%r5+64];
	setp.eq.f32 	%p54, %f50, 0f00000000;
	@%p54 bra 	$L__BB1_72;
	ld.shared.f32 	%f51, [%r7+2048];
	setp.eq.f32 	%p55, %f51, 0f00000000;
	@%p55 bra 	$L__BB1_72;
	ld.shared.f32 	%f52, [%r6];
	setp.eq.f32 	%p56, %f52, 0f00000000;
	@%p56 bra 	$L__BB1_72;
	ld.shared.u32 	%r57, [%r4];
	add.s32 	%r58, %r57, 1;
	st.shared.u32 	[%r4], %r58;
$L__BB1_72:
	ld.shared.f32 	%f53, [%r5+68];
	setp.eq.f32 	%p57, %f53, 0f00000000;
	@%p57 bra 	$L__BB1_76;
	ld.shared.f32 	%f54, [%r7+2176];
	setp.eq.f32 	%p58, %f54, 0f00000000;
	@%p58 bra 	$L__BB1_76;
	ld.shared.f32 	%f55, [%r6];
	setp.eq.f32 	%p59, %f55, 0f00000000;
	@%p59 bra 	$L__BB1_76;
	ld.shared.u32 	%r59, [%r4];
	add.s32 	%r60, %r59, 1;
	st.shared.u32 	[%r4], %r60;
$L__BB1_76:
	ld.shared.f32 	%f56, [%r5+72];
	setp.eq.f32 	%p60, %f56, 0f00000000;
	@%p60 bra 	$L__BB1_80;
	ld.shared.f32 	%f57, [%r7+2304];
	setp.eq.f32 	%p61, %f57, 0f00000000;
	@%p61 bra 	$L__BB1_80;
	ld.shared.f32 	%f58, [%r6];
	setp.eq.f32 	%p62, %f58, 0f00000000;
	@%p62 bra 	$L__BB1_80;
	ld.shared.u32 	%r61, [%r4];
	add.s32 	%r62, %r61, 1;
	st.shared.u32 	[%r4], %r62;
$L__BB1_80:
	ld.shared.f32 	%f59, [%r5+76];
	setp.eq.f32 	%p63, %f59, 0f00000000;
	@%p63 bra 	$L__BB1_84;
	ld.shared.f32 	%f60, [%r7+2432];
	setp.eq.f32 	%p64, %f60, 0f00000000;
	@%p64 bra 	$L__BB1_84;
	ld.shared.f32 	%f61, [%r6];
	setp.eq.f32 	%p65, %f61, 0f00000000;
	@%p65 bra 	$L__BB1_84;
	ld.shared.u32 	%r63, [%r4];
	add.s32 	%r64, %r63, 1;
	st.shared.u32 	[%r4], %r64;
$L__BB1_84:
	ld.shared.f32 	%f62, [%r5+80];
	setp.eq.f32 	%p66, %f62, 0f00000000;
	@%p66 bra 	$L__BB1_88;
	ld.shared.f32 	%f63, [%r7+2560];
	setp.eq.f32 	%p67, %f63, 0f00000000;
	@%p67 bra 	$L__BB1_88;
	ld.shared.f32 	%f64, [%r6];
	setp.eq.f32 	%p68, %f64, 0f00000000;
	@%p68 bra 	$L__BB1_88;
	ld.shared.u32 	%r65, [%r4];
	add.s32 	%r66, %r65, 1;
	st.shared.u32 	[%r4], %r66;
$L__BB1_88:
	ld.shared.f32 	%f65, [%r5+84];
	setp.eq.f32 	%p69, %f65, 0f00000000;
	@%p69 bra 	$L__BB1_92;
	ld.shared.f32 	%f66, [%r7+2688];
	setp.eq.f32 	%p70, %f66, 0f00000000;
	@%p70 bra 	$L__BB1_92;
	ld.shared.f32 	%f67, [%r6];
	setp.eq.f32 	%p71, %f67, 0f00000000;
	@%p71 bra 	$L__BB1_92;
	ld.shared.u32 	%r67, [%r4];
	add.s32 	%r68, %r67, 1;
	st.shared.u32 	[%r4], %r68;
$L__BB1_92:
	ld.shared.f32 	%f68, [%r5+88];
	setp.eq.f32 	%p72, %f68, 0f00000000;
	@%p72 bra 	$L__BB1_96;
	ld.shared.f32 	%f69, [%r7+2816];
	setp.eq.f32 	%p73, %f69, 0f00000000;
	@%p73 bra 	$L__BB1_96;
	ld.shared.f32 	%f70, [%r6];
	setp.eq.f32 	%p74, %f70, 0f00000000;
	@%p74 bra 	$L__BB1_96;
	ld.shared.u32 	%r69, [%r4];
	add.s32 	%r70, %r69, 1;
	st.shared.u32 	[%r4], %r70;
$L__BB1_96:
	ld.shared.f32 	%f71, [%r5+92];
	setp.eq.f32 	%p75, %f71, 0f00000000;
	@%p75 bra 	$L__BB1_100;
	ld.shared.f32 	%f72, [%r7+2944];
	setp.eq.f32 	%p76, %f72, 0f00000000;
	@%p76 bra 	$L__BB1_100;
	ld.shared.f32 	%f73, [%r6];
	setp.eq.f32 	%p77, %f73, 0f00000000;
	@%p77 bra 	$L__BB1_100;
	ld.shared.u32 	%r71, [%r4];
	add.s32 	%r72, %r71, 1;
	st.shared.u32 	[%r4], %r72;
$L__BB1_100:
	ld.shared.f32 	%f74, [%r5+96];
	setp.eq.f32 	%p78, %f74, 0f00000000;
	@%p78 bra 	$L__BB1_104;
	ld.shared.f32 	%f75, [%r7+3072];
	setp.eq.f32 	%p79, %f75, 0f00000000;
	@%p79 bra 	$L__BB1_104;
	ld.shared.f32 	%f76, [%r6];
	setp.eq.f32 	%p80, %f76, 0f00000000;
	@%p80 bra 	$L__BB1_104;
	ld.shared.u32 	%r73, [%r4];
	add.s32 	%r74, %r73, 1;
	st.shared.u32 	[%r4], %r74;
$L__BB1_104:
	ld.shared.f32 	%f77, [%r5+100];
	setp.eq.f32 	%p81, %f77, 0f00000000;
	@%p81 bra 	$L__BB1_108;
	ld.shared.f32 	%f78, [%r7+3200];
	setp.eq.f32 	%p82, %f78, 0f00000000;
	@%p82 bra 	$L__BB1_108;
	ld.shared.f32 	%f79, [%r6];
	setp.eq.f32 	%p83, %f79, 0f00000000;
	@%p83 bra 	$L__BB1_108;
	ld.shared.u32 	%r75, [%r4];
	add.s32 	%r76, %r75, 1;
	st.shared.u32 	[%r4], %r76;
$L__BB1_108:
	ld.shared.f32 	%f80, [%r5+104];
	setp.eq.f32 	%p84, %f80, 0f00000000;
	@%p84 bra 	$L__BB1_112;
	ld.shared.f32 	%f81, [%r7+3328];
	setp.eq.f32 	%p85, %f81, 0f00000000;
	@%p85 bra 	$L__BB1_112;
	ld.shared.f32 	%f82, [%r6];
	setp.eq.f32 	%p86, %f82, 0f00000000;
	@%p86 bra 	$L__BB1_112;
	ld.shared.u32 	%r77, [%r4];
	add.s32 	%r78, %r77, 1;
	st.shared.u32 	[%r4], %r78;
$L__BB1_112:
	ld.shared.f32 	%f83, [%r5+108];
	setp.eq.f32 	%p87, %f83, 0f00000000;
	@%p87 bra 	$L__BB1_116;
	ld.shared.f32 	%f84, [%r7+3456];
	setp.eq.f32 	%p88, %f84, 0f00000000;
	@%p88 bra 	$L__BB1_116;
	ld.shared.f32 	%f85, [%r6];
	setp.eq.f32 	%p89, %f85, 0f00000000;
	@%p89 bra 	$L__BB1_116;
	ld.shared.u32 	%r79, [%r4];
	add.s32 	%r80, %r79, 1;
	st.shared.u32 	[%r4], %r80;
$L__BB1_116:
	ld.shared.f32 	%f86, [%r5+112];
	setp.eq.f32 	%p90, %f86, 0f00000000;
	@%p90 bra 	$L__BB1_120;
	ld.shared.f32 	%f87, [%r7+3584];
	setp.eq.f32 	%p91, %f87, 0f00000000;
	@%p91 bra 	$L__BB1_120;
	ld.shared.f32 	%f88, [%r6];
	setp.eq.f32 	%p92, %f88, 0f00000000;
	@%p92 bra 	$L__BB1_120;
	ld.shared.u32 	%r81, [%r4];
	add.s32 	%r82, %r81, 1;
	st.shared.u32 	[%r4], %r82;
$L__BB1_120:
	ld.shared.f32 	%f89, [%r5+116];
	setp.eq.f32 	%p93, %f89, 0f00000000;
	@%p93 bra 	$L__BB1_124;
	ld.shared.f32 	%f90, [%r7+3712];
	setp.eq.f32 	%p94, %f90, 0f00000000;
	@%p94 bra 	$L__BB1_124;
	ld.shared.f32 	%f91, [%r6];
	setp.eq.f32 	%p95, %f91, 0f00000000;
	@%p95 bra 	$L__BB1_124;
	ld.shared.u32 	%r83, [%r4];
	add.s32 	%r84, %r83, 1;
	st.shared.u32 	[%r4], %r84;
$L__BB1_124:
	ld.shared.f32 	%f92, [%r5+120];
	setp.eq.f32 	%p96, %f92, 0f00000000;
	@%p96 bra 	$L__BB1_128;
	ld.shared.f32 	%f93, [%r7+3840];
	setp.eq.f32 	%p97, %f93, 0f00000000;
	@%p97 bra 	$L__BB1_128;
	ld.shared.f32 	%f94, [%r6];
	setp.eq.f32 	%p98, %f94, 0f00000000;
	@%p98 bra 	$L__BB1_128;
	ld.shared.u32 	%r85, [%r4];
	add.s32 	%r86, %r85, 1;
	st.shared.u32 	[%r4], %r86;
$L__BB1_128:
	ld.shared.f32 	%f95, [%r5+124];
	setp.eq.f32 	%p99, %f95, 0f00000000;
	@%p99 bra 	$L__BB1_132;
	ld.shared.f32 	%f96, [%r7+3968];
	setp.eq.f32 	%p100, %f96, 0f00000000;
	@%p100 bra 	$L__BB1_132;
	ld.shared.f32 	%f97, [%r6];
	setp.eq.f32 	%p101, %f97, 0f00000000;
	@%p101 bra 	$L__BB1_132;
	ld.shared.u32 	%r87, [%r4];
	add.s32 	%r88, %r87, 1;
	st.shared.u32 	[%r4], %r88;
$L__BB1_132:
	bar.sync 	0;
	@%p5 bra 	$L__BB1_134;
	mad.lo.s32 	%r89, %r2, %r8, %r3;
	cvta.to.global.u64 	%rd6, %rd2;
	mul.wide.s32 	%rd7, %r89, 4;
	add.s64 	%rd8, %rd6, %rd7;
	ld.shared.u32 	%r90, [%r4];
	atom.global.add.u32 	%r91, [%rd8], %r90;
$L__BB1_134:
	ret;

}
	// .globl	_Z19compute_neigh_countPfPiS0_i
.visible .entry _Z19compute_neigh_countPfPiS0_i(
	.param .u64 .ptr .align 1 _Z19compute_neigh_countPfPiS0_i_param_0,
	.param .u64 .ptr .align 1 _Z19compute_neigh_countPfPiS0_i_param_1,
	.param .u64 .ptr .align 1 _Z19compute_neigh_countPfPiS0_i_param_2,
	.param .u32 _Z19compute_neigh_countPfPiS0_i_param_3
)
{
	.reg .pred 	%p<3>;
	.reg .b32 	%r<15>;
	.reg .b32 	%f<2>;
	.reg .b64 	%rd<15>;

	ld.param.u64 	%rd3, [_Z19compute_neigh_countPfPiS0_i_param_0];
	ld.param.u64 	%rd4, [_Z19compute_neigh_countPfPiS0_i_param_1];
	ld.param.u64 	%rd5, [_Z19compute_neigh_countPfPiS0_i_param_2];
	ld.param.u32 	%r4, [_Z19compute_neigh_countPfPiS0_i_param_3];
	cvta.to.global.u64 	%rd1, %rd5;
	cvta.to.global.u64 	%rd2, %rd4;
	mov.u32 	%r5, %ctaid.y;
	mov.u32 	%r6, %ntid.y;
	mov.u32 	%r7, %tid.y;
	mad.lo.s32 	%r1, %r5, %r6, %r7;
	mov.u32 	%r8, %ctaid.x;
	mov.u32 	%r9, %ntid.x;
	mov.u32 	%r10, %tid.x;
	mad.lo.s32 	%r2, %r8, %r9, %r10;
	max.s32 	%r11, %r1, %r2;
	setp.ge.s32 	%p1, %r11, %r4;
	@%p1 bra 	$L__BB2_4;
	cvta.to.global.u64 	%rd6, %rd3;
	mad.lo.s32 	%r3, %r4, %r1, %r2;
	mul.wide.s32 	%rd7, %r3, 4;
	add.s64 	%rd8, %rd6, %rd7;
	ld.global.f32 	%f1, [%rd8];
	setp.leu.f32 	%p2, %f1, 0f00000000;
	@%p2 bra 	$L__BB2_3;
	add.s64 	%rd13, %rd2, %rd7;
	ld.global.u32 	%r13, [%rd13];
	add.s32 	%r14, %r13, 1;
	add.s64 	%rd14, %rd1, %rd7;
	st.global.u32 	[%rd14], %r14;
	bra.uni 	$L__BB2_4;
$L__BB2_3:
	add.s64 	%rd10, %rd2, %rd7;
	ld.global.u32 	%r12, [%rd10];
	add.s64 	%rd11, %rd1, %rd7;
	st.global.u32 	[%rd11], %r12;
$L__BB2_4:
	ret;

}
	// .globl	_Z23compute_wtd_neigh_countPiS_Pfi
.visible .entry _Z23compute_wtd_neigh_countPiS_Pfi(
	.param .u64 .ptr .align 1 _Z23compute_wtd_neigh_countPiS_Pfi_param_0,
	.param .u64 .ptr .align 1 _Z23compute_wtd_neigh_countPiS_Pfi_param_1,
	.param .u64 .ptr .align 1 _Z23compute_wtd_neigh_countPiS_Pfi_param_2,
	.param .u32 _Z23compute_wtd_neigh_countPiS_Pfi_param_3
)
{
	.reg .pred 	%p<2>;
	.reg .b32 	%r<14>;
	.reg .b32 	%f<2>;
	.reg .b64 	%rd<12>;
	.reg .b64 	%fd<4>;

	ld.param.u64 	%rd1, [_Z23compute_wtd_neigh_countPiS_Pfi_param_0];
	ld.param.u64 	%rd2, [_Z23compute_wtd_neigh_countPiS_Pfi_param_1];
	ld.param.u64 	%rd3, [_Z23compute_wtd_neigh_countPiS_Pfi_param_2];
	ld.param.u32 	%r3, [_Z23compute_wtd_neigh_countPiS_Pfi_param_3];
	mov.u32 	%r4, %ctaid.y;
	mov.u32 	%r5, %ntid.y;
	mov.u32 	%r6, %tid.y;
	mad.lo.s32 	%r1, %r4, %r5, %r6;
	mov.u32 	%r7, %ctaid.x;
	mov.u32 	%r8, %ntid.x;
	mov.u32 	%r9, %tid.x;
	mad.lo.s32 	%r2, %r7, %r8, %r9;
	max.s32 	%r10, %r1, %r2;
	setp.ge.s32 	%p1, %r10, %r3;
	@%p1 bra 	$L__BB3_2;
	cvta.to.global.u64 	%rd4, %rd1;
	cvta.to.global.u64 	%rd5, %rd2;
	cvta.to.global.u64 	%rd6, %rd3;
	mad.lo.s32 	%r11, %r3, %r1, %r2;
	mul.wide.s32 	%rd7, %r11, 4;
	add.s64 	%rd8, %rd4, %rd7;
	ld.global.u32 	%r12, [%rd8];
	cvt.rn.f64.s32 	%fd1, %r12;
	mul.wide.u32 	%rd9, %r1, 4;
	add.s64 	%rd10, %rd5, %rd9;
	ld.global.u32 	%r13, [%rd10];
	cvt.rn.f64.s32 	%fd2, %r13;
	div.rn.f64 	%fd3, %fd1, %fd2;
	cvt.rn.f32.f64 	%f1, %fd3;
	add.s64 	%rd11, %rd6, %rd7;
	st.global.f32 	[%rd11], %f1;
$L__BB3_2:
	ret;

}
	// .globl	_Z15add_prod_kernelPfS_S_S_i
.visible .entry _Z15add_prod_kernelPfS_S_S_i(
	.param .u64 .ptr .align 1 _Z15add_prod_kernelPfS_S_S_i_param_0,
	.param .u64 .ptr .align 1 _Z15add_prod_kernelPfS_S_S_i_param_1,
	.param .u64 .ptr .align 1 _Z15add_prod_kernelPfS_S_S_i_param_2,
	.param .u64 .ptr .align 1 _Z15add_prod_kernelPfS_S_S_i_param_3,
	.param .u32 _Z15add_prod_kernelPfS_S_S_i_param_4
)
{
	.reg .pred 	%p<2>;
	.reg .b32 	%r<14>;
	.reg .b32 	%f<7>;
	.reg .b64 	%rd<14>;

	ld.param.u64 	%rd1, [_Z15add_prod_kernelPfS_S_S_i_param_0];
	ld.param.u64 	%rd2, [_Z15add_prod_kernelPfS_S_S_i_param_1];
	ld.param.u64 	%rd3, [_Z15add_prod_kernelPfS_S_S_i_param_2];
	ld.param.u64 	%rd4, [_Z15add_prod_kernelPfS_S_S_i_param_3];
	ld.param.u32 	%r4, [_Z15add_prod_kernelPfS_S_S_i_param_4];
	mov.u32 	%r5, %ctaid.x;
	mov.u32 	%r6, %ntid.x;
	mov.u32 	%r7, %tid.x;
	mad.lo.s32 	%r1, %r5, %r6, %r7;
	mov.u32 	%r8, %ctaid.y;
	mov.u32 	%r9, %ntid.y;
	mov.u32 	%r10, %tid.y;
	mad.lo.s32 	%r11, %r8, %r9, %r10;
	max.s32 	%r12, %r1, %r11;
	setp.ge.s32 	%p1, %r12, %r4;
	@%p1 bra 	$L__BB4_2;
	cvta.to.global.u64 	%rd5, %rd1;
	cvta.to.global.u64 	%rd6, %rd2;
	cvta.to.global.u64 	%rd7, %rd3;
	cvta.to.global.u64 	%rd8, %rd4;
	mad.lo.s32 	%r13, %r4, %r1, %r11;
	mul.wide.s32 	%rd9, %r13, 4;
	add.s64 	%rd10, %rd5, %rd9;
	ld.global.f32 	%f1, [%rd10];
	add.s64 	%rd11, %rd6, %rd9;
	ld.global.f32 	%f2, [%rd11];
	add.f32 	%f3, %f1, %f2;
	add.s64 	%rd12, %rd7, %rd9;
	st.global.f32 	[%rd12], %f3;
	ld.global.f32 	%f4, [%rd10];
	ld.global.f32 	%f5, [%rd11];
	mul.f32 	%f6, %f4, %f5;
	add.s64 	%rd13, %rd8, %rd9;
	st.global.f32 	[%rd13], %f6;
$L__BB4_2:
	ret;

}


// ===== COMPILED SASS (sm_100) =====

	.target	sm_100

	.elftype	@"ET_EXEC"


//--------------------- .note.nv.tkinfo           --------------------------
	.section	.note.nv.tkinfo,"",@"SHT_NOTE"
	.sectionflags	@"SHF_NOTE_NV_TKINFO"
	.tkinfo
        /*0018*/ 	.word	0x00000002
        /*0030*/ 	.string	""
        /*0030*/ 	.string	"ptxas"
        /*0030*/ 	.string	"Cuda compilation tools, release 13.0, V13.0.88"
        /*0030*/ 	.string	"Build cuda_13.0.r13.0/compiler.36424714_0"
        /*0030*/ 	.string	"-arch sm_100 -m 64 "



//--------------------- .note.nv.cuinfo           --------------------------
	.section	.note.nv.cuinfo,"",@"SHT_NOTE"
	.sectionflags	@"SHF_NOTE_NV_CUINFO"
        /*0018*/ 	.short	0x0002
        /*001a*/ 	.short	0x0064
        /*001c*/ 	.short	0x0082
	.zero		2


//--------------------- .nv.info                  --------------------------
	.section	.nv.info,"",@"SHT_CUDA_INFO"
	.align	4


	//----- nvinfo : EIATTR_REGCOUNT
	.align		4
        /*0000*/ 	.byte	0x04, 0x2f
        /*0002*/ 	.short	(.L_1 - .L_0)
	.align		4
.L_0:
        /*0004*/ 	.word	index@(_Z12degreeKernelPfPii)
        /*0008*/ 	.word	0x00000019


	//----- nvinfo : EIATTR_FRAME_SIZE
	.align		4
.L_1:
        /*000c*/ 	.byte	0x04, 0x11
        /*000e*/ 	.short	(.L_3 - .L_2)
	.align		4
.L_2:
        /*0010*/ 	.word	index@(_Z12degreeKernelPfPii)
        /*0014*/ 	.word	0x00000000


	//----- nvinfo : EIATTR_REGCOUNT
	.align		4
.L_3:
        /*0018*/ 	.byte	0x04, 0x2f
        /*001a*/ 	.short	(.L_5 - .L_4)
	.align		4
.L_4:
        /*001c*/ 	.word	index@(_Z22common_neighbor_kerneliPfPi)
        /*0020*/ 	.word	0x0000000c


	//----- nvinfo : EIATTR_FRAME_SIZE
	.align		4
.L_5:
        /*0024*/ 	.byte	0x04, 0x11
        /*0026*/ 	.short	(.L_7 - .L_6)
	.align		4
.L_6:
        /*0028*/ 	.word	index@(_Z22common_neighbor_kerneliPfPi)
        /*002c*/ 	.word	0x00000000


	//----- nvinfo : EIATTR_REGCOUNT
	.align		4
.L_7:
        /*0030*/ 	.byte	0x04, 0x2f
        /*0032*/ 	.short	(.L_9 - .L_8)
	.align		4
.L_8:
        /*0034*/ 	.word	index@(_Z19compute_neigh_countPfPiS0_i)
        /*0038*/ 	.word	0x0000000a


	//----- nvinfo : EIATTR_FRAME_SIZE
	.align		4
.L_9:
        /*003c*/ 	.byte	0x04, 0x11
        /*003e*/ 	.short	(.L_11 - .L_10)
	.align		4
.L_10:
        /*0040*/ 	.word	index@(_Z19compute_neigh_countPfPiS0_i)
        /*0044*/ 	.word	0x00000000


	//----- nvinfo : EIATTR_REGCOUNT
	.align		4
.L_11:
        /*0048*/ 	.byte	0x04, 0x2f
        /*004a*/ 	.short	(.L_13 - .L_12)
	.align		4
.L_12:
        /*004c*/ 	.word	index@(_Z23compute_wtd_neigh_countPiS_Pfi)
        /*0050*/ 	.word	0x00000019


	//----- nvinfo : EIATTR_FRAME_SIZE
	.align		4
.L_13:
        /*0054*/ 	.byte	0x04, 0x11
        /*0056*/ 	.short	(.L_15 - .L_14)
	.align		4
.L_14:
        /*0058*/ 	.word	index@($__internal_0_$__cuda_sm20_div_rn_f64_full)
        /*005c*/ 	.word	0x00000000


	//----- nvinfo : EIATTR_FRAME_SIZE
	.align		4
.L_15:
        /*0060*/ 	.byte	0x04, 0x11
        /*0062*/ 	.short	(.L_17 - .L_16)
	.align		4
.L_16:
        /*0064*/ 	.word	index@(_Z23compute_wtd_neigh_countPiS_Pfi)
        /*0068*/ 	.word	0x00000000


	//----- nvinfo : EIATTR_REGCOUNT
	.align		4
.L_17:
        /*006c*/ 	.byte	0x04, 0x2f
        /*006e*/ 	.short	(.L_19 - .L_18)
	.align		4
.L_18:
        /*0070*/ 	.word	index@(_Z15add_prod_kernelPfS_S_S_i)
        /*0074*/ 	.word	0x00000012


	//----- nvinfo : EIATTR_FRAME_SIZE
	.align		4
.L_19:
        /*0078*/ 	.byte	0x04, 0x11
        /*007a*/ 	.short	(.L_21 - .L_20)
	.align		4
.L_20:
        /*007c*/ 	.word	index@(_Z15add_prod_kernelPfS_S_S_i)
        /*0080*/ 	.word	0x00000000


	//----- nvinfo : EIATTR_MIN_STACK_SIZE
	.align		4
.L_21:
        /*0084*/ 	.byte	0x04, 0x12
        /*0086*/ 	.short	(.L_23 - .L_22)
	.align		4
.L_22:
        /*0088*/ 	.word	index@(_Z15add_prod_kernelPfS_S_S_i)
        /*008c*/ 	.word	0x00000000


	//----- nvinfo : EIATTR_MIN_STACK_SIZE
	.align		4
.L_23:
        /*0090*/ 	.byte	0x04, 0x12
        /*0092*/ 	.short	(.L_25 - .L_24)
	.align		4
.L_24:
        /*0094*/ 	.word	index@(_Z23compute_wtd_neigh_countPiS_Pfi)
        /*0098*/ 	.word	0x00000000


	//----- nvinfo : EIATTR_MIN_STACK_SIZE
	.align		4
.L_25:
        /*009c*/ 	.byte	0x04, 0x12
        /*009e*/ 	.short	(.L_27 - .L_26)
	.align		4
.L_26:
        /*00a0*/ 	.word	index@(_Z19compute_neigh_countPfPiS0_i)
        /*00a4*/ 	.word	0x00000000


	//----- nvinfo : EIATTR_MIN_STACK_SIZE
	.align		4
.L_27:
        /*00a8*/ 	.byte	0x04, 0x12
        /*00aa*/ 	.short	(.L_29 - .L_28)
	.align		4
.L_28:
        /*00ac*/ 	.word	index@(_Z22common_neighbor_kerneliPfPi)
        /*00b0*/ 	.word	0x00000000


	//----- nvinfo : EIATTR_MIN_STACK_SIZE
	.align		4
.L_29:
        /*00b4*/ 	.byte	0x04, 0x12
        /*00b6*/ 	.short	(.L_31 - .L_30)
	.align		4
.L_30:
        /*00b8*/ 	.word	index@(_Z12degreeKernelPfPii)
        /*00bc*/ 	.word	0x00000000
.L_31:


//--------------------- .nv.compat                --------------------------
	.section	.nv.compat,"",@"SHT_CUDA_COMPAT_INFO"
	.align	4
        /*0000*/ 	.byte	0x02, 0x09, 0x00, 0x00, 0x02, 0x02, 0x01, 0x00, 0x02, 0x05, 0x05, 0x00, 0x03, 0x07, 0x01, 0x01
        /*0010*/ 	.byte	0x02, 0x03, 0x00, 0x00, 0x02, 0x06, 0x01, 0x00, 0x04, 0x0b, 0x08, 0x00, 0x01, 0x00, 0x00, 0x00
        /*0020*/ 	.byte	0x00, 0x00, 0x00, 0x00


//--------------------- .nv.info._Z15add_prod_kernelPfS_S_S_i --------------------------
	.section	.nv.info._Z15add_prod_kernelPfS_S_S_i,"",@"SHT_CUDA_INFO"
	.sectionflags	@""
	.align	4


	//----- nvinfo : EIATTR_CUDA_API_VERSION
	.align		4
        /*0000*/ 	.byte	0x04, 0x37
        /*0002*/ 	.short	(.L_33 - .L_32)
.L_32:
        /*0004*/ 	.word	0x00000082


	//----- nvinfo : EIATTR_KPARAM_INFO
	.align		4
.L_33:
        /*0008*/ 	.byte	0x04, 0x17
        /*000a*/ 	.short	(.L_35 - .L_34)
.L_34:
        /*000c*/ 	.word	0x00000000
        /*0010*/ 	.short	0x0004
        /*0012*/ 	.short	0x0020
        /*0014*/ 	.byte	0x00, 0xf0, 0x11, 0x00


	//----- nvinfo : EIATTR_KPARAM_INFO
	.align		4
.L_35:
        /*0018*/ 	.byte	0x04, 0x17
        /*001a*/ 	.short	(.L_37 - .L_36)
.L_36:
        /*001c*/ 	.word	0x00000000
        /*0020*/ 	.short	0x0003
        /*0022*/ 	.short	0x0018
        /*0024*/ 	.byte	0x00, 0xf5, 0x21, 0x00


	//----- nvinfo : EIATTR_KPARAM_INFO
	.align		4
.L_37:
        /*0028*/ 	.byte	0x04, 0x17
        /*002a*/ 	.short	(.L_39 - .L_38)
.L_38:
        /*002c*/ 	.word	0x00000000
        /*0030*/ 	.short	0x0002
        /*0032*/ 	.short	0x0010
        /*0034*/ 	.byte	0x00, 0xf5, 0x21, 0x00


	//----- nvinfo : EIATTR_KPARAM_INFO
	.align		4
.L_39:
        /*0038*/ 	.byte	0x04, 0x17
        /*003a*/ 	.short	(.L_41 - .L_40)
.L_40:
        /*003c*/ 	.word	0x00000000
        /*0040*/ 	.short	0x0001
        /*0042*/ 	.short	0x0008
        /*0044*/ 	.byte	0x00, 0xf5, 0x21, 0x00


	//----- nvinfo : EIATTR_KPARAM_INFO
	.align		4
.L_41:
        /*0048*/ 	.byte	0x04, 0x17
        /*004a*/ 	.short	(.L_43 - .L_42)
.L_42:
        /*004c*/ 	.word	0x00000000
        /*0050*/ 	.short	0x0000
        /*0052*/ 	.short	0x0000
        /*0054*/ 	.byte	0x00, 0xf5, 0x21, 0x00


	//----- nvinfo : EIATTR_SPARSE_MMA_MASK
	.align		4
.L_43:
        /*0058*/ 	.byte	0x03, 0x50
        /*005a*/ 	.short	0x0000


	//----- nvinfo : EIATTR_MAXREG_COUNT
	.align		4
        /*005c*/ 	.byte	0x03, 0x1b
        /*005e*/ 	.short	0x00ff


	//----- nvinfo : EIATTR_MERCURY_ISA_VERSION
	.align		4
        /*0060*/ 	.byte	0x03, 0x5f
        /*0062*/ 	.short	0x0101


	//----- nvinfo : EIATTR_VRC_CTA_INIT_COUNT
	.align		4
        /*0064*/ 	.byte	0x02, 0x4a
	.zero		1
	.zero		1


	//----- nvinfo : EIATTR_EXIT_INSTR_OFFSETS
	.align		4
        /*0068*/ 	.byte	0x04, 0x1c
        /*006a*/ 	.short	(.L_45 - .L_44)


	//   ....[0]....
.L_44:
        /*006c*/ 	.word	0x000000c0


	//   ....[1]....
        /*0070*/ 	.word	0x000001f0


	//----- nvinfo : EIATTR_CBANK_PARAM_SIZE
	.align		4
.L_45:
        /*0074*/ 	.byte	0x03, 0x19
        /*0076*/ 	.short	0x0024


	//----- nvinfo : EIATTR_PARAM_CBANK
	.align		4
        /*0078*/ 	.byte	0x04, 0x0a
        /*007a*/ 	.short	(.L_47 - .L_46)
	.align		4
.L_46:
        /*007c*/ 	.word	index@(.nv.constant0._Z15add_prod_kernelPfS_S_S_i)
        /*0080*/ 	.short	0x0380
        /*0082*/ 	.short	0x0024


	//----- nvinfo : EIATTR_SW_WAR
	.align		4
.L_47:
        /*0084*/ 	.byte	0x04, 0x36
        /*0086*/ 	.short	(.L_49 - .L_48)
.L_48:
        /*0088*/ 	.word	0x00000008
.L_49:


//--------------------- .nv.info._Z23compute_wtd_neigh_countPiS_Pfi --------------------------
	.section	.nv.info._Z23compute_wtd_neigh_countPiS_Pfi,"",@"SHT_CUDA_INFO"
	.sectionflags	@""
	.align	4


	//----- nvinfo : EIATTR_CUDA_API_VERSION
	.align		4
        /*0000*/ 	.byte	0x04, 0x37
        /*0002*/ 	.short	(.L_51 - .L_50)
.L_50:
        /*0004*/ 	.word	0x00000082


	//----- nvinfo : EIATTR_KPARAM_INFO
	.align		4
.L_51:
        /*0008*/ 	.byte	0x04, 0x17
        /*000a*/ 	.short	(.L_53 - .L_52)
.L_52:
        /*000c*/ 	.word	0x00000000
        /*0010*/ 	.short	0x0003
        /*0012*/ 	.short	0x0018
        /*0014*/ 	.byte	0x00, 0xf0, 0x11, 0x00


	//----- nvinfo : EIATTR_KPARAM_INFO
	.align		4
.L_53:
        /*0018*/ 	.byte	0x04, 0x17
        /*001a*/ 	.short	(.L_55 - .L_54)
.L_54:
        /*001c*/ 	.word	0x00000000
        /*0020*/ 	.short	0x0002
        /*0022*/ 	.short	0x0010
        /*0024*/ 	.byte	0x00, 0xf5, 0x21, 0x00


	//----- nvinfo : EIATTR_KPARAM_INFO
	.align		4
.L_55:
        /*0028*/ 	.byte	0x04, 0x17
        /*002a*/ 	.short	(.L_57 - .L_56)
.L_56:
        /*002c*/ 	.word	0x00000000
        /*0030*/ 	.short	0x0001
        /*0032*/ 	.short	0x0008
        /*0034*/ 	.byte	0x00, 0xf5, 0x21, 0x00


	//----- nvinfo : EIATTR_KPARAM_INFO
	.align		4
.L_57:
        /*0038*/ 	.byte	0x04, 0x17
        /*003a*/ 	.short	(.L_59 - .L_58)
.L_58:
        /*003c*/ 	.word	0x00000000
        /*0040*/ 	.short	0x0000
        /*0042*/ 	.short	0x0000
        /*0044*/ 	.byte	0x00, 0xf5, 0x21, 0x00


	//----- nvinfo : EIATTR_SPARSE_MMA_MASK
	.align		4
.L_59:
        /*0048*/ 	.byte	0x03, 0x50
        /*004a*/ 	.short	0x0000


	//----- nvinfo : EIATTR_MAXREG_COUNT
	.align		4
        /*004c*/ 	.byte	0x03, 0x1b
        /*004e*/ 	.short	0x00ff


	//----- nvinfo : EIATTR_MERCURY_ISA_VERSION
	.align		4
        /*0050*/ 	.byte	0x03, 0x5f
        /*0052*/ 	.short	0x0101


	//----- nvinfo : EIATTR_VRC_CTA_INIT_COUNT
	.align		4
        /*0054*/ 	.byte	0x02, 0x4a
	.zero		1
	.zero		1


	//----- nvinfo : EIATTR_EXIT_INSTR_OFFSETS
	.align		4
        /*0058*/ 	.byte	0x04, 0x1c
        /*005a*/ 	.short	(.L_61 - .L_60)


	//   ....[0]....
.L_60:
        /*005c*/ 	.word	0x000000c0


	//   ....[1]....
        /*0060*/ 	.word	0x000002d0


	//----- nvinfo : EIATTR_CRS_STACK_SIZE
	.align		4
.L_61:
        /*0064*/ 	.byte	0x04, 0x1e
        /*0066*/ 	.short	(.L_63 - .L_62)
.L_62:
        /*0068*/ 	.word	0x00000000


	//----- nvinfo : EIATTR_CBANK_PARAM_SIZE
	.align		4
.L_63:
        /*006c*/ 	.byte	0x03, 0x19
        /*006e*/ 	.short	0x001c


	//----- nvinfo : EIATTR_PARAM_CBANK
	.align		4
        /*0070*/ 	.byte	0x04, 0x0a
        /*0072*/ 	.short	(.L_65 - .L_64)
	.align		4
.L_64:
        /*0074*/ 	.word	index@(.nv.constant0._Z23compute_wtd_neigh_countPiS_Pfi)
        /*0078*/ 	.short	0x0380
        /*007a*/ 	.short	0x001c


	//----- nvinfo : EIATTR_SW_WAR
	.align		4
.L_65:
        /*007c*/ 	.byte	0x04, 0x36
        /*007e*/ 	.short	(.L_67 - .L_66)
.L_66:
        /*0080*/ 	.word	0x00000008
.L_67:


//--------------------- .nv.info._Z19compute_neigh_countPfPiS0_i --------------------------
	.section	.nv.info._Z19compute_neigh_countPfPiS0_i,"",@"SHT_CUDA_INFO"
	.sectionflags	@""
	.align	4


	//----- nvinfo : EIATTR_CUDA_API_VERSION
	.align		4
        /*0000*/ 	.byte	0x04, 0x37
        /*0002*/ 	.short	(.L_69 - .L_68)
.L_68:
        /*0004*/ 	.word	0x00000082


	//----- nvinfo : EIATTR_KPARAM_INFO
	.align		4
.L_69:
        /*0008*/ 	.byte	0x04, 0x17
        /*000a*/ 	.short	(.L_71 - .L_70)
.L_70:
        /*000c*/ 	.word	0x00000000
        /*0010*/ 	.short	0x0003
        /*0012*/ 	.short	0x0018
        /*0014*/ 	.byte	0x00, 0xf0, 0x11, 0x00


	//----- nvinfo : EIATTR_KPARAM_INFO
	.align		4
.L_71:
        /*0018*/ 	.byte	0x04, 0x17
        /*001a*/ 	.short	(.L_73 - .L_72)
.L_72:
        /*001c*/ 	.word	0x00000000
        /*0020*/ 	.short	0x0002
        /*0022*/ 	.short	0x0010
        /*0024*/ 	.byte	0x00, 0xf5, 0x21, 0x00


	//----- nvinfo : EIATTR_KPARAM_INFO
	.align		4
.L_73:
        /*0028*/ 	.byte	0x04, 0x17
        /*002a*/ 	.short	(.L_75 - .L_74)
.L_74:
        /*002c*/ 	.word	0x00000000
        /*0030*/ 	.short	0x0001
        /*0032*/ 	.short	0x0008
        /*0034*/ 	.byte	0x00, 0xf5, 0x21, 0x00


	//----- nvinfo : EIATTR_KPARAM_INFO
	.align		4
.L_75:
        /*0038*/ 	.byte	0x04, 0x17
        /*003a*/ 	.short	(.L_77 - .L_76)
.L_76:
        /*003c*/ 	.word	0x00000000
        /*0040*/ 	.short	0x0000
        /*0042*/ 	.short	0x0000
        /*0044*/ 	.byte	0x00, 0xf5, 0x21, 0x00


	//----- nvinfo : EIATTR_SPARSE_MMA_MASK
	.align		4
.L_77:
        /*0048*/ 	.byte	0x03, 0x50
        /*004a*/ 	.short	0x0000


	//----- nvinfo : EIATTR_MAXREG_COUNT
	.align		4
        /*004c*/ 	.byte	0x03, 0x1b
        /*004e*/ 	.short	0x00ff


	//----- nvinfo : EIATTR_MERCURY_ISA_VERSION
	.align		4
        /*0050*/ 	.byte	0x03, 0x5f
        /*0052*/ 	.short	0x0101


	//----- nvinfo : EIATTR_VRC_CTA_INIT_COUNT
	.align		4
        /*0054*/ 	.byte	0x02, 0x4a
	.zero		1
	.zero		1


	//----- nvinfo : EIATTR_EXIT_INSTR_OFFSETS
	.align		4
        /*0058*/ 	.byte	0x04, 0x1c
        /*005a*/ 	.short	(.L_79 - .L_78)


	//   ....[0]....
.L_78:
        /*005c*/ 	.word	0x000000c0


	//   ....[1]....
        /*0060*/ 	.word	0x000001b0


	//   ....[2]....
        /*0064*/ 	.word	0x00000220


	//----- nvinfo : EIATTR_CRS_STACK_SIZE
	.align		4
.L_79:
        /*0068*/ 	.byte	0x04, 0x1e
        /*006a*/ 	.short	(.L_81 - .L_80)
.L_80:
        /*006c*/ 	.word	0x00000000


	//----- nvinfo : EIATTR_CBANK_PARAM_SIZE
	.align		4
.L_81:
        /*0070*/ 	.byte	0x03, 0x19
        /*0072*/ 	.short	0x001c


	//----- nvinfo : EIATTR_PARAM_CBANK
	.align		4
        /*0074*/ 	.byte	0x04, 0x0a
        /*0076*/ 	.short	(.L_83 - .L_82)
	.align		4
.L_82:
        /*0078*/ 	.word	index@(.nv.constant0._Z19compute_neigh_countPfPiS0_i)
        /*007c*/ 	.short	0x0380
        /*007e*/ 	.short	0x001c


	//----- nvinfo : EIATTR_SW_WAR
	.align		4
.L_83:
        /*0080*/ 	.byte	0x04, 0x36
        /*0082*/ 	.short	(.L_85 - .L_84)
.L_84:
        /*0084*/ 	.word	0x00000008
.L_85:


//--------------------- .nv.info._Z22common_neighbor_kerneliPfPi --------------------------
	.section	.nv.info._Z22common_neighbor_kerneliPfPi,"",@"SHT_CUDA_INFO"
	.sectionflags	@""
	.align	4


	//----- nvinfo : EIATTR_CUDA_API_VERSION
	.align		4
        /*0000*/ 	.byte	0x04, 0x37
        /*0002*/ 	.short	(.L_87 - .L_86)
.L_86:
        /*0004*/ 	.word	0x00000082


	//----- nvinfo : EIATTR_KPARAM_INFO
	.align		4
.L_87:
        /*0008*/ 	.byte	0x04, 0x17
        /*000a*/ 	.short	(.L_89 - .L_88)
.L_88:
        /*000c*/ 	.word	0x00000000
        /*0010*/ 	.short	0x0002
        /*0012*/ 	.short	0x0010
        /*0014*/ 	.byte	0x00, 0xf5, 0x21, 0x00


	//----- nvinfo : EIATTR_KPARAM_INFO
	.align		4
.L_89:
        /*0018*/ 	.byte	0x04, 0x17
        /*001a*/ 	.short	(.L_91 - .L_90)
.L_90:
        /*001c*/ 	.word	0x00000000
        /*0020*/ 	.short	0x0001
        /*0022*/ 	.short	0x0008
        /*0024*/ 	.byte	0x00, 0xf5, 0x21, 0x00


	//----- nvinfo : EIATTR_KPARAM_INFO
	.align		4
.L_91:
        /*0028*/ 	.byte	0x04, 0x17
        /*002a*/ 	.short	(.L_93 - .L_92)
.L_92:
        /*002c*/ 	.word	0x00000000
        /*0030*/ 	.short	0x0000
        /*0032*/ 	.short	0x0000
        /*0034*/ 	.byte	0x00, 0xf0, 0x11, 0x00


	//----- nvinfo : EIATTR_SPARSE_MMA_MASK
	.align		4
.L_93:
        /*0038*/ 	.byte	0x03, 0x50
        /*003a*/ 	.short	0x0000


	//----- nvinfo : EIATTR_MAXREG_COUNT
	.align		4
        /*003c*/ 	.byte	0x03, 0x1b
        /*003e*/ 	.short	0x00ff


	//----- nvinfo : EIATTR_NUM_BARRIERS
	.align		4
        /*0040*/ 	.byte	0x02, 0x4c
        /*0042*/ 	.byte	0x01
	.zero		1


	//----- nvinfo : EIATTR_MERCURY_ISA_VERSION
	.align		4
        /*0044*/ 	.byte	0x03, 0x5f
        /*0046*/ 	.short	0x0101


	//----- nvinfo : EIATTR_VRC_CTA_INIT_COUNT
	.align		4
        /*0048*/ 	.byte	0x02, 0x4a
	.zero		1
	.zero		1


	//----- nvinfo : EIATTR_EXIT_INSTR_OFFSETS
	.align		4
        /*004c*/ 	.byte	0x04, 0x1c
        /*004e*/ 	.short	(.L_95 - .L_94)


	//   ....[0]....
.L_94:
        /*0050*/ 	.word	0x00001c30


	//   ....[1]....
        /*0054*/ 	.word	0x00001c90


	//----- nvinfo : EIATTR_CRS_STACK_SIZE
	.align		4
.L_95:
        /*0058*/ 	.byte	0x04, 0x1e
        /*005a*/ 	.short	(.L_97 - .L_96)
.L_96:
        /*005c*/ 	.word	0x00000000


	//----- nvinfo : EIATTR_CBANK_PARAM_SIZE
	.align		4
.L_97:
        /*0060*/ 	.byte	0x03, 0x19
        /*0062*/ 	.short	0x0018


	//----- nvinfo : EIATTR_PARAM_CBANK
	.align		4
        /*0064*/ 	.byte	0x04, 0x0a
        /*0066*/ 	.short	(.L_99 - .L_98)
	.align		4
.L_98:
        /*0068*/ 	.word	index@(.nv.constant0._Z22common_neighbor_kerneliPfPi)
        /*006c*/ 	.short	0x0380
        /*006e*/ 	.short	0x0018


	//----- nvinfo : EIATTR_SW_WAR
	.align		4
.L_99:
        /*0070*/ 	.byte	0x04, 0x36
        /*0072*/ 	.short	(.L_101 - .L_100)
.L_100:
        /*0074*/ 	.word	0x00000008
.L_101:


//--------------------- .nv.info._Z12degreeKernelPfPii --------------------------
	.section	.nv.info._Z12degreeKernelPfPii,"",@"SHT_CUDA_INFO"
	.sectionflags	@""
	.align	4


	//----- nvinfo : EIATTR_CUDA_API_VERSION
	.align		4
        /*0000*/ 	.byte	0x04, 0x37
        /*0002*/ 	.short	(.L_103 - .L_102)
.L_102:
        /*0004*/ 	.word	0x00000082


	//----- nvinfo : EIATTR_KPARAM_INFO
	.align		4
.L_103:
        /*0008*/ 	.byte	0x04, 0x17
        /*000a*/ 	.short	(.L_105 - .L_104)
.L_104:
        /*000c*/ 	.word	0x00000000
        /*0010*/ 	.short	0x0002
        /*0012*/ 	.short	0x0010
        /*0014*/ 	.byte	0x00, 0xf0, 0x11, 0x00


	//----- nvinfo : EIATTR_KPARAM_INFO
	.align		4
.L_105:
        /*0018*/ 	.byte	0x04, 0x17
        /*001a*/ 	.short	(.L_107 - .L_106)
.L_106:
        /*001c*/ 	.word	0x00000000
        /*0020*/ 	.short	0x0001
        /*0022*/ 	.short	0x0008
        /*0024*/ 	.byte	0x00, 0xf5, 0x21, 0x00


	//----- nvinfo : EIATTR_KPARAM_INFO
	.align		4
.L_107:
        /*0028*/ 	.byte	0x04, 0x17
        /*002a*/ 	.short	(.L_109 - .L_108)
.L_108:
        /*002c*/ 	.word	0x00000000
        /*0030*/ 	.short	0x0000
        /*0032*/ 	.short	0x0000
        /*0034*/ 	.byte	0x00, 0xf5, 0x21, 0x00


	//----- nvinfo : EIATTR_SPARSE_MMA_MASK
	.align		4
.L_109:
        /*0038*/ 	.byte	0x03, 0x50
        /*003a*/ 	.short	0x0000


	//----- nvinfo : EIATTR_MAXREG_COUNT
	.align		4
        /*003c*/ 	.byte	0x03, 0x1b
        /*003e*/ 	.short	0x00ff


	//----- nvinfo : EIATTR_MERCURY_ISA_VERSION
	.align		4
        /*0040*/ 	.byte	0x03, 0x5f
        /*0042*/ 	.short	0x0101


	//----- nvinfo : EIATTR_VRC_CTA_INIT_COUNT
	.align		4
        /*0044*/ 	.byte	0x02, 0x4a
	.zero		1
	.zero		1


	//----- nvinfo : EIATTR_EXIT_INSTR_OFFSETS
	.align		4
        /*0048*/ 	.byte	0x04, 0x1c
        /*004a*/ 	.short	(.L_111 - .L_110)


	//   ....[0]....
.L_110:
        /*004c*/ 	.word	0x00000070


	//   ....[1]....
        /*0050*/ 	.word	0x00000b40


	//----- nvinfo : EIATTR_CBANK_PARAM_SIZE
	.align		4
.L_111:
        /*0054*/ 	.byte	0x03, 0x19
        /*0056*/ 	.short	0x0014


	//----- nvinfo : EIATTR_PARAM_CBANK
	.align		4
        /*0058*/ 	.byte	0x04, 0x0a
        /*005a*/ 	.short	(.L_113 - .L_112)
	.align		4
.L_112:
        /*005c*/ 	.word	index@(.nv.constant0._Z12degreeKernelPfPii)
        /*0060*/ 	.short	0x0380
        /*0062*/ 	.short	0x0014


	//----- nvinfo : EIATTR_SW_WAR
	.align		4
.L_113:
        /*0064*/ 	.byte	0x04, 0x36
        /*0066*/ 	.short	(.L_115 - .L_114)
.L_114:
        /*0068*/ 	.word	0x00000008
.L_115:


//--------------------- .nv.callgraph             --------------------------
	.section	.nv.callgraph,"",@"SHT_CUDA_CALLGRAPH"
	.align	4
	.sectionentsize	8
	.align		4
        /*0000*/ 	.word	0x00000000
	.align		4
        /*0004*/ 	.word	0xffffffff
	.align		4
        /*0008*/ 	.word	0x00000000
	.align		4
        /*000c*/ 	.word	0xfffffffe
	.align		4
        /*0010*/ 	.word	0x00000000
	.align		4
        /*0014*/ 	.word	0xfffffffd
	.align		4
        /*0018*/ 	.word	0x00000000
	.align		4
        /*001c*/ 	.word	0xfffffffc


//--------------------- .text._Z15add_prod_kernelPfS_S_S_i --------------------------
	.section	.text._Z15add_prod_kernelPfS_S_S_i,"ax",@progbits
	.align	128
        .global         _Z15add_prod_kernelPfS_S_S_i
        .type           _Z15add_prod_kernelPfS_S_S_i,@function
        .size           _Z15add_prod_kernelPfS_S_S_i,(.L_x_84 - _Z15add_prod_kernelPfS_S_S_i)
        .other          _Z15add_prod_kernelPfS_S_S_i,@"STO_CUDA_ENTRY STV_DEFAULT"
_Z15add_prod_kernelPfS_S_S_i:
.text._Z15add_prod_kernelPfS_S_S_i:
[----:B------:R-:W-:Y:S01]  /*0000*/  LDC R1, c[0x0][0x37c] ;  /* 0x0000df00ff017b82 */ /* 0x000fe20000000800 */
[----:B------:R-:W0:Y:S07]  /*0010*/  S2R R3, SR_TID.X ;  /* 0x0000000000037919 */ /* 0x000e2e0000002100 */
[----:B------:R-:W0:Y:S01]  /*0020*/  LDC R0, c[0x0][0x360] ;  /* 0x0000d800ff007b82 */ /* 0x000e220000000800 */
[----:B------:R-:W1:Y:S01]  /*0030*/  LDCU UR6, c[0x0][0x3a0] ;  /* 0x00007400ff0677ac */ /* 0x000e620008000800 */
[----:B------:R-:W2:Y:S06]  /*0040*/  S2R R2, SR_TID.Y ;  /* 0x0000000000027919 */ /* 0x000eac0000002200 */
[----:B------:R-:W0:Y:S08]  /*0050*/  S2UR UR4, SR_CTAID.X ;  /* 0x00000000000479c3 */ /* 0x000e300000002500 */
[----:B------:R-:W2:Y:S08]  /*0060*/  S2UR UR5, SR_CTAID.Y ;  /* 0x00000000000579c3 */ /* 0x000eb00000002600 */
[----:B------:R-:W2:Y:S01]  /*0070*/  LDC R7, c[0x0][0x364] ;  /* 0x0000d900ff077b82 */ /* 0x000ea20000000800 */
[----:B0-----:R-:W-:-:S02]  /*0080*/  IMAD R0, R0, UR4, R3 ;  /* 0x0000000400007c24 */ /* 0x001fc4000f8e0203 */
[----:B--2---:R-:W-:-:S05]  /*0090*/  IMAD R7, R7, UR5, R2 ;  /* 0x0000000507077c24 */ /* 0x004fca000f8e0202 */
[----:B------:R-:W-:-:S04]  /*00a0*/  VIMNMX R2, PT, PT, R0, R7, !PT ;  /* 0x0000000700027248 */ /* 0x000fc80007fe0100 */
[----:B-1----:R-:W-:-:S13]  /*00b0*/  ISETP.GE.AND P0, PT, R2, UR6, PT ;  /* 0x0000000602007c0c */ /* 0x002fda000bf06270 */
[----:B------:R-:W-:Y:S05]  /*00c0*/  @P0 EXIT ;  /* 0x000000000000094d */ /* 0x000fea0003800000 */
[----:B------:R-:W0:Y:S01]  /*00d0*/  LDC.64 R2, c[0x0][0x380] ;  /* 0x0000e000ff027b82 */ /* 0x000e220000000a00 */
[----:B------:R-:W1:Y:S01]  /*00e0*/  LDCU.64 UR4, c[0x0][0x358] ;  /* 0x00006b00ff0477ac */ /* 0x000e620008000a00 */
[----:B------:R-:W-:-:S06]  /*00f0*/  IMAD R11, R0, UR6, R7 ;  /* 0x00000006000b7c24 */ /* 0x000fcc000f8e0207 */
[----:B------:R-:W2:Y:S08]  /*0100*/  LDC.64 R4, c[0x0][0x388] ;  /* 0x0000e200ff047b82 */ /* 0x000eb00000000a00 */
[----:B------:R-:W3:Y:S01]  /*0110*/  LDC.64 R6, c[0x0][0x390] ;  /* 0x0000e400ff067b82 */ /* 0x000ee20000000a00 */
[----:B0-----:R-:W-:-:S05]  /*0120*/  IMAD.WIDE R2, R11, 0x4, R2 ;  /* 0x000000040b027825 */ /* 0x001fca00078e0202 */
[----:B-1----:R-:W4:Y:S01]  /*0130*/  LDG.E R0, desc[UR4][R2.64] ;  /* 0x0000000402007981 */ /* 0x002f22000c1e1900 */
[----:B--2---:R-:W-:-:S05]  /*0140*/  IMAD.WIDE R4, R11, 0x4, R4 ;  /* 0x000000040b047825 */ /* 0x004fca00078e0204 */
[----:B------:R-:W4:Y:S01]  /*0150*/  LDG.E R9, desc[UR4][R4.64] ;  /* 0x0000000404097981 */ /* 0x000f22000c1e1900 */
[----:B---3--:R-:W-:-:S04]  /*0160*/  IMAD.WIDE R6, R11, 0x4, R6 ;  /* 0x000000040b067825 */ /* 0x008fc800078e0206 */
[----:B----4-:R-:W-:Y:S02]  /*0170*/  FADD R13, R0, R9 ;  /* 0x00000009000d7221 */ /* 0x010fe40000000000 */
[----:B------:R-:W0:Y:S03]  /*0180*/  LDC.64 R8, c[0x0][0x398] ;  /* 0x0000e600ff087b82 */ /* 0x000e260000000a00 */
[----:B------:R-:W-:Y:S04]  /*0190*/  STG.E desc[UR4][R6.64], R13 ;  /* 0x0000000d06007986 */ /* 0x000fe8000c101904 */
[----:B------:R-:W2:Y:S04]  /*01a0*/  LDG.E R0, desc[UR4][R2.64] ;  /* 0x0000000402007981 */ /* 0x000ea8000c1e1900 */
[----:B------:R-:W2:Y:S01]  /*01b0*/  LDG.E R15, desc[UR4][R4.64] ;  /* 0x00000004040f7981 */ /* 0x000ea2000c1e1900 */
[----:B0-----:R-:W-:-:S04]  /*01c0*/  IMAD.WIDE R8, R11, 0x4, R8 ;  /* 0x000000040b087825 */ /* 0x001fc800078e0208 */
[----:B--2---:R-:W-:-:S05]  /*01d0*/  FMUL R15, R0, R15 ;  /* 0x0000000f000f7220 */ /* 0x004fca0000400000 */
[----:B------:R-:W-:Y:S01]  /*01e0*/  STG.E desc[UR4][R8.64], R15 ;  /* 0x0000000f08007986 */ /* 0x000fe2000c101904 */
[----:B------:R-:W-:Y:S05]  /*01f0*/  EXIT ;  /* 0x000000000000794d */ /* 0x000fea0003800000 */
.L_x_0:
[----:B------:R-:W-:-:S00]  /*0200*/  BRA `(.L_x_0) ;  /* 0xfffffffc00fc7947 */ /* 0x000fc0000383ffff */
[----:B------:R-:W-:-:S00]  /*0210*/  NOP ;  /* 0x0000000000007918 */ /* 0x000fc00000000000 */
        /* <DEDUP_REMOVED lines=14> */
.L_x_84:


//--------------------- .text._Z23compute_wtd_neigh_countPiS_Pfi --------------------------
	.section	.text._Z23compute_wtd_neigh_countPiS_Pfi,"ax",@progbits
	.align	128
        .global         _Z23compute_wtd_neigh_countPiS_Pfi
        .type           _Z23compute_wtd_neigh_countPiS_Pfi,@function
        .size           _Z23compute_wtd_neigh_countPiS_Pfi,(.L_x_83 - _Z23compute_wtd_neigh_countPiS_Pfi)
        .other          _Z23compute_wtd_neigh_countPiS_Pfi,@"STO_CUDA_ENTRY STV_DEFAULT"
_Z23compute_wtd_neigh_countPiS_Pfi:
.text._Z23compute_wtd_neigh_countPiS_Pfi:
[----:B------:R-:W-:Y:S01]  /*0000*/  LDC R1, c[0x0][0x37c] ;  /* 0x0000df00ff017b82 */ /* 0x000fe20000000800 */
[----:B------:R-:W0:Y:S07]  /*0010*/  S2R R0, SR_TID.Y ;  /* 0x0000000000007919 */ /* 0x000e2e0000002200 */
[----:B------:R-:W0:Y:S01]  /*0020*/  S2UR UR4, SR_CTAID.Y ;  /* 0x00000000000479c3 */ /* 0x000e220000002600 */
[----:B------:R-:W1:Y:S01]  /*0030*/  LDCU UR6, c[0x0][0x398] ;  /* 0x00007300ff0677ac */ /* 0x000e620008000800 */
[----:B------:R-:W2:Y:S06]  /*0040*/  S2R R3, SR_TID.X ;  /* 0x0000000000037919 */ /* 0x000eac0000002100 */
[----:B------:R-:W0:Y:S08]  /*0050*/  LDC R5, c[0x0][0x364] ;  /* 0x0000d900ff057b82 */ /* 0x000e300000000800 */
[----:B------:R-:W2:Y:S08]  /*0060*/  S2UR UR5, SR_CTAID.X ;  /* 0x00000000000579c3 */ /* 0x000eb00000002500 */
[----:B------:R-:W2:Y:S01]  /*0070*/  LDC R2, c[0x0][0x360] ;  /* 0x0000d800ff027b82 */ /* 0x000ea20000000800 */
[----:B0-----:R-:W-:-:S02]  /*0080*/  IMAD R5, R5, UR4, R0 ;  /* 0x0000000405057c24 */ /* 0x001fc4000f8e0200 */
[----:B--2---:R-:W-:-:S05]  /*0090*/  IMAD R0, R2, UR5, R3 ;  /* 0x0000000502007c24 */ /* 0x004fca000f8e0203 */
[----:B------:R-:W-:-:S04]  /*00a0*/  VIMNMX R2, PT, PT, R5, R0, !PT ;  /* 0x0000000005027248 */ /* 0x000fc80007fe0100 */
[----:B-1----:R-:W-:-:S13]  /*00b0*/  ISETP.GE.AND P0, PT, R2, UR6, PT ;  /* 0x0000000602007c0c */ /* 0x002fda000bf06270 */
[----:B------:R-:W-:Y:S05]  /*00c0*/  @P0 EXIT ;  /* 0x000000000000094d */ /* 0x000fea0003800000 */
[----:B------:R-:W0:Y:S01]  /*00d0*/  LDC.64 R6, c[0x0][0x388] ;  /* 0x0000e200ff067b82 */ /* 0x000e220000000a00 */
[----:B------:R-:W1:Y:S07]  /*00e0*/  LDCU.64 UR4, c[0x0][0x358] ;  /* 0x00006b00ff0477ac */ /* 0x000e6e0008000a00 */
[----:B------:R-:W2:Y:S01]  /*00f0*/  LDC.64 R2, c[0x0][0x380] ;  /* 0x0000e000ff027b82 */ /* 0x000ea20000000a00 */
[----:B0-----:R-:W-:-:S05]  /*0100*/  IMAD.WIDE.U32 R6, R5, 0x4, R6 ;  /* 0x0000000405067825 */ /* 0x001fca00078e0006 */
[----:B-1----:R-:W3:Y:S01]  /*0110*/  LDG.E R4, desc[UR4][R6.64] ;  /* 0x0000000406047981 */ /* 0x002ee2000c1e1900 */
[----:B------:R-:W-:-:S04]  /*0120*/  IMAD R0, R5, UR6, R0 ;  /* 0x0000000605007c24 */ /* 0x000fc8000f8e0200 */
[----:B--2---:R-:W-:-:S05]  /*0130*/  IMAD.WIDE R2, R0, 0x4, R2 ;  /* 0x0000000400027825 */ /* 0x004fca00078e0202 */
[----:B------:R-:W2:Y:S01]  /*0140*/  LDG.E R12, desc[UR4][R2.64] ;  /* 0x00000004020c7981 */ /* 0x000ea2000c1e1900 */
[----:B------:R-:W-:Y:S01]  /*0150*/  IMAD.MOV.U32 R8, RZ, RZ, 0x1 ;  /* 0x00000001ff087424 */ /* 0x000fe200078e00ff */
[----:B------:R-:W-:Y:S01]  /*0160*/  BSSY.RECONVERGENT B0, `(.L_x_1) ;  /* 0x0000012000007945 */ /* 0x000fe20003800200 */
[----:B---3--:R-:W0:Y:S08]  /*0170*/  I2F.F64 R4, R4 ;  /* 0x0000000400047312 */ /* 0x008e300000201c00 */
[----:B--2---:R-:W1:Y:S08]  /*0180*/  I2F.F64 R6, R12 ;  /* 0x0000000c00067312 */ /* 0x004e700000201c00 */
[----:B0-----:R-:W0:Y:S01]  /*0190*/  MUFU.RCP64H R9, R5 ;  /* 0x0000000500097308 */ /* 0x001e220000001800 */
[----:B-1----:R-:W-:Y:S01]  /*01a0*/  FSETP.GEU.AND P1, PT, |R7|, 6.5827683646048100446e-37, PT ;  /* 0x036000000700780b */ /* 0x002fe20003f2e200 */
[----:B0-----:R-:W-:-:S08]  /*01b0*/  DFMA R10, -R4, R8, 1 ;  /* 0x3ff00000040a742b */ /* 0x001fd00000000108 */
[----:B------:R-:W-:-:S08]  /*01c0*/  DFMA R10, R10, R10, R10 ;  /* 0x0000000a0a0a722b */ /* 0x000fd0000000000a */
[----:B------:R-:W-:-:S08]  /*01d0*/  DFMA R10, R8, R10, R8 ;  /* 0x0000000a080a722b */ /* 0x000fd00000000008 */
[----:B------:R-:W-:-:S08]  /*01e0*/  DFMA R8, -R4, R10, 1 ;  /* 0x3ff000000408742b */ /* 0x000fd0000000010a */
[----:B------:R-:W-:-:S08]  /*01f0*/  DFMA R8, R10, R8, R10 ;  /* 0x000000080a08722b */ /* 0x000fd0000000000a */
[----:B------:R-:W-:-:S08]  /*0200*/  DMUL R10, R6, R8 ;  /* 0x00000008060a7228 */ /* 0x000fd00000000000 */
[----:B------:R-:W-:-:S08]  /*0210*/  DFMA R2, -R4, R10, R6 ;  /* 0x0000000a0402722b */ /* 0x000fd00000000106 */
[----:B------:R-:W-:-:S10]  /*0220*/  DFMA R2, R8, R2, R10 ;  /* 0x000000020802722b */ /* 0x000fd4000000000a */
[----:B------:R-:W-:-:S05]  /*0230*/  FFMA R8, RZ, R5, R3 ;  /* 0x00000005ff087223 */ /* 0x000fca0000000003 */
[----:B------:R-:W-:-:S13]  /*0240*/  FSETP.GT.AND P0, PT, |R8|, 1.469367938527859385e-39, PT ;  /* 0x001000000800780b */ /* 0x000fda0003f04200 */
[----:B------:R-:W-:Y:S05]  /*0250*/  @P0 BRA P1, `(.L_x_2) ;  /* 0x0000000000080947 */ /* 0x000fea0000800000 */
[----:B------:R-:W-:-:S07]  /*0260*/  MOV R10, 0x280 ;  /* 0x00000280000a7802 */ /* 0x000fce0000000f00 */
[----:B------:R-:W-:Y:S05]  /*0270*/  CALL.REL.NOINC `($__internal_0_$__cuda_sm20_div_rn_f64_full) ;  /* 0x0000000000187944 */ /* 0x000fea0003c00000 */
.L_x_2:
[----:B------:R-:W-:Y:S05]  /*0280*/  BSYNC.RECONVERGENT B0 ;  /* 0x0000000000007941 */ /* 0x000fea0003800200 */
.L_x_1:
[----:B------:R-:W0:Y:S01]  /*0290*/  LDC.64 R4, c[0x0][0x390] ;  /* 0x0000e400ff047b82 */ /* 0x000e220000000a00 */
[----:B------:R-:W1:Y:S01]  /*02a0*/  F2F.F32.F64 R3, R2 ;  /* 0x0000000200037310 */ /* 0x000e620000301000 */
[----:B0-----:R-:W-:-:S05]  /*02b0*/  IMAD.WIDE R4, R0, 0x4, R4 ;  /* 0x0000000400047825 */ /* 0x001fca00078e0204 */
[----:B-1----:R-:W-:Y:S01]  /*02c0*/  STG.E desc[UR4][R4.64], R3 ;  /* 0x0000000304007986 */ /* 0x002fe2000c101904 */
[----:B------:R-:W-:Y:S05]  /*02d0*/  EXIT ;  /* 0x000000000000794d */ /* 0x000fea0003800000 */
        .weak           $__internal_0_$__cuda_sm20_div_rn_f64_full
        .type           $__internal_0_$__cuda_sm20_div_rn_f64_full,@function
        .size           $__internal_0_$__cuda_sm20_div_rn_f64_full,(.L_x_83 - $__internal_0_$__cuda_sm20_div_rn_f64_full)
$__internal_0_$__cuda_sm20_div_rn_f64_full:
[C---:B------:R-:W-:Y:S01]  /*02e0*/  FSETP.GEU.AND P0, PT, |R5|.reuse, 1.469367938527859385e-39, PT ;  /* 0x001000000500780b */ /* 0x040fe20003f0e200 */
[----:B------:R-:W-:Y:S01]  /*02f0*/  IMAD.MOV.U32 R16, RZ, RZ, 0x1 ;  /* 0x00000001ff107424 */ /* 0x000fe200078e00ff */
[----:B------:R-:W-:Y:S01]  /*0300*/  LOP3.LUT R2, R5, 0x800fffff, RZ, 0xc0, !PT ;  /* 0x800fffff05027812 */ /* 0x000fe200078ec0ff */
[----:B------:R-:W-:Y:S01]  /*0310*/  BSSY.RECONVERGENT B1, `(.L_x_3) ;  /* 0x0000055000017945 */ /* 0x000fe20003800200 */
[C---:B------:R-:W-:Y:S02]  /*0320*/  FSETP.GEU.AND P2, PT, |R7|.reuse, 1.469367938527859385e-39, PT ;  /* 0x001000000700780b */ /* 0x040fe40003f4e200 */
[----:B------:R-:W-:Y:S01]  /*0330*/  LOP3.LUT R3, R2, 0x3ff00000, RZ, 0xfc, !PT ;  /* 0x3ff0000002037812 */ /* 0x000fe200078efcff */
[----:B------:R-:W-:Y:S01]  /*0340*/  IMAD.MOV.U32 R2, RZ, RZ, R4 ;  /* 0x000000ffff027224 */ /* 0x000fe200078e0004 */
[----:B------:R-:W-:Y:S02]  /*0350*/  LOP3.LUT R11, R7, 0x7ff00000, RZ, 0xc0, !PT ;  /* 0x7ff00000070b7812 */ /* 0x000fe400078ec0ff */
[----:B------:R-:W-:-:S03]  /*0360*/  LOP3.LUT R14, R5, 0x7ff00000, RZ, 0xc0, !PT ;  /* 0x7ff00000050e7812 */ /* 0x000fc600078ec0ff */
[----:B------:R-:W-:Y:S01]  /*0370*/  @!P0 DMUL R2, R4, 8.98846567431157953865e+307 ;  /* 0x7fe0000004028828 */ /* 0x000fe20000000000 */
[----:B------:R-:W-:-:S03]  /*0380*/  ISETP.GE.U32.AND P1, PT, R11, R14, PT ;  /* 0x0000000e0b00720c */ /* 0x000fc60003f26070 */
[----:B------:R-:W-:Y:S01]  /*0390*/  @!P2 LOP3.LUT R12, R5, 0x7ff00000, RZ, 0xc0, !PT ;  /* 0x7ff00000050ca812 */ /* 0x000fe200078ec0ff */
[----:B------:R-:W-:Y:S01]  /*03a0*/  @!P2 IMAD.MOV.U32 R18, RZ, RZ, RZ ;  /* 0x000000ffff12a224 */ /* 0x000fe200078e00ff */
[----:B------:R-:W0:Y:S02]  /*03b0*/  MUFU.RCP64H R17, R3 ;  /* 0x0000000300117308 */ /* 0x000e240000001800 */
[----:B------:R-:W-:Y:S01]  /*03c0*/  @!P2 ISETP.GE.U32.AND P3, PT, R11, R12, PT ;  /* 0x0000000c0b00a20c */ /* 0x000fe20003f66070 */
[----:B------:R-:W-:-:S05]  /*03d0*/  IMAD.MOV.U32 R12, RZ, RZ, 0x1ca00000 ;  /* 0x1ca00000ff0c7424 */ /* 0x000fca00078e00ff */
[----:B------:R-:W-:-:S04]  /*03e0*/  @!P2 SEL R13, R12, 0x63400000, !P3 ;  /* 0x634000000c0da807 */ /* 0x000fc80005800000 */
[----:B------:R-:W-:-:S04]  /*03f0*/  @!P2 LOP3.LUT R13, R13, 0x80000000, R7, 0xf8, !PT ;  /* 0x800000000d0da812 */ /* 0x000fc800078ef807 */
[----:B------:R-:W-:Y:S01]  /*0400*/  @!P2 LOP3.LUT R19, R13, 0x100000, RZ, 0xfc, !PT ;  /* 0x001000000d13a812 */ /* 0x000fe200078efcff */
[----:B0-----:R-:W-:-:S08]  /*0410*/  DFMA R8, R16, -R2, 1 ;  /* 0x3ff000001008742b */ /* 0x001fd00000000802 */
[----:B------:R-:W-:-:S08]  /*0420*/  DFMA R8, R8, R8, R8 ;  /* 0x000000080808722b */ /* 0x000fd00000000008 */
[----:B------:R-:W-:Y:S01]  /*0430*/  DFMA R16, R16, R8, R16 ;  /* 0x000000081010722b */ /* 0x000fe20000000010 */
[----:B------:R-:W-:Y:S01]  /*0440*/  SEL R9, R12, 0x63400000, !P1 ;  /* 0x634000000c097807 */ /* 0x000fe20004800000 */
[----:B------:R-:W-:-:S03]  /*0450*/  IMAD.MOV.U32 R8, RZ, RZ, R6 ;  /* 0x000000ffff087224 */ /* 0x000fc600078e0006 */
[----:B------:R-:W-:-:S03]  /*0460*/  LOP3.LUT R9, R9, 0x800fffff, R7, 0xf8, !PT ;  /* 0x800fffff09097812 */ /* 0x000fc600078ef807 */
[----:B------:R-:W-:-:S03]  /*0470*/  DFMA R20, R16, -R2, 1 ;  /* 0x3ff000001014742b */ /* 0x000fc60000000802 */
[----:B------:R-:W-:-:S05]  /*0480*/  @!P2 DFMA R8, R8, 2, -R18 ;  /* 0x400000000808a82b */ /* 0x000fca0000000812 */
[----:B------:R-:W-:Y:S01]  /*0490*/  DFMA R16, R16, R20, R16 ;  /* 0x000000141010722b */ /* 0x000fe20000000010 */
[----:B------:R-:W-:Y:S02]  /*04a0*/  IMAD.MOV.U32 R21, RZ, RZ, R11 ;  /* 0x000000ffff157224 */ /* 0x000fe400078e000b */
[----:B------:R-:W-:Y:S01]  /*04b0*/  IMAD.MOV.U32 R20, RZ, RZ, R14 ;  /* 0x000000ffff147224 */ /* 0x000fe200078e000e */
[----:B------:R-:W-:Y:S02]  /*04c0*/  @!P0 LOP3.LUT R20, R3, 0x7ff00000, RZ, 0xc0, !PT ;  /* 0x7ff0000003148812 */ /* 0x000fe400078ec0ff */
[----:B------:R-:W-:Y:S02]  /*04d0*/  @!P2 LOP3.LUT R21, R9, 0x7ff00000, RZ, 0xc0, !PT ;  /* 0x7ff000000915a812 */ /* 0x000fe400078ec0ff */
[----:B------:R-:W-:Y:S01]  /*04e0*/  DMUL R18, R16, R8 ;  /* 0x0000000810127228 */ /* 0x000fe20000000000 */
[----:B------:R-:W-:Y:S02]  /*04f0*/  VIADD R22, R20, 0xffffffff ;  /* 0xffffffff14167836 */ /* 0x000fe40000000000 */
[----:B------:R-:W-:-:S05]  /*0500*/  VIADD R13, R21, 0xffffffff ;  /* 0xffffffff150d7836 */ /* 0x000fca0000000000 */
[----:B------:R-:W-:Y:S01]  /*0510*/  DFMA R14, R18, -R2, R8 ;  /* 0x80000002120e722b */ /* 0x000fe20000000008 */
[----:B------:R-:W-:-:S04]  /*0520*/  ISETP.GT.U32.AND P0, PT, R13, 0x7feffffe, PT ;  /* 0x7feffffe0d00780c */ /* 0x000fc80003f04070 */
[----:B------:R-:W-:-:S03]  /*0530*/  ISETP.GT.U32.OR P0, PT, R22, 0x7feffffe, P0 ;  /* 0x7feffffe1600780c */ /* 0x000fc60000704470 */
[----:B------:R-:W-:-:S10]  /*0540*/  DFMA R14, R16, R14, R18 ;  /* 0x0000000e100e722b */ /* 0x000fd40000000012 */
[----:B------:R-:W-:Y:S05]  /*0550*/  @P0 BRA `(.L_x_4) ;  /* 0x00000000006c0947 */ /* 0x000fea0003800000 */
[----:B------:R-:W-:-:S04]  /*0560*/  LOP3.LUT R16, R5, 0x7ff00000, RZ, 0xc0, !PT ;  /* 0x7ff0000005107812 */ /* 0x000fc800078ec0ff */
[CC--:B------:R-:W-:Y:S02]  /*0570*/  VIADDMNMX R6, R11.reuse, -R16.reuse, 0xb9600000, !PT ;  /* 0xb96000000b067446 */ /* 0x0c0fe40007800910 */
[----:B------:R-:W-:Y:S02]  /*0580*/  ISETP.GE.U32.AND P0, PT, R11, R16, PT ;  /* 0x000000100b00720c */ /* 0x000fe40003f06070 */
[----:B------:R-:W-:Y:S02]  /*0590*/  VIMNMX R6, PT, PT, R6, 0x46a00000, PT ;  /* 0x46a0000006067848 */ /* 0x000fe40003fe0100 */
[----:B------:R-:W-:-:S05]  /*05a0*/  SEL R11, R12, 0x63400000, !P0 ;  /* 0x634000000c0b7807 */ /* 0x000fca0004000000 */
[----:B------:R-:W-:Y:S02]  /*05b0*/  IMAD.IADD R11, R6, 0x1, -R11 ;  /* 0x00000001060b7824 */ /* 0x000fe400078e0a0b */
[----:B------:R-:W-:Y:S02]  /*05c0*/  IMAD.MOV.U32 R6, RZ, RZ, RZ ;  /* 0x000000ffff067224 */ /* 0x000fe400078e00ff */
[----:B------:R-:W-:-:S06]  /*05d0*/  VIADD R7, R11, 0x7fe00000 ;  /* 0x7fe000000b077836 */ /* 0x000fcc0000000000 */
[----:B------:R-:W-:-:S10]  /*05e0*/  DMUL R12, R14, R6 ;  /* 0x000000060e0c7228 */ /* 0x000fd40000000000 */
[----:B------:R-:W-:-:S13]  /*05f0*/  FSETP.GTU.AND P0, PT, |R13|, 1.469367938527859385e-39, PT ;  /* 0x001000000d00780b */ /* 0x000fda0003f0c200 */
[----:B------:R-:W-:Y:S05]  /*0600*/  @P0 BRA `(.L_x_5) ;  /* 0x0000000000940947 */ /* 0x000fea0003800000 */
[----:B------:R-:W-:Y:S01]  /*0610*/  DFMA R2, R14, -R2, R8 ;  /* 0x800000020e02722b */ /* 0x000fe20000000008 */
[----:B------:R-:W-:-:S09]  /*0620*/  IMAD.MOV.U32 R6, RZ, RZ, RZ ;  /* 0x000000ffff067224 */ /* 0x000fd200078e00ff */
[C---:B------:R-:W-:Y:S02]  /*0630*/  FSETP.NEU.AND P0, PT, R3.reuse, RZ, PT ;  /* 0x000000ff0300720b */ /* 0x040fe40003f0d000 */
[----:B------:R-:W-:-:S04]  /*0640*/  LOP3.LUT R5, R3, 0x80000000, R5, 0x48, !PT ;  /* 0x8000000003057812 */ /* 0x000fc800078e4805 */
[----:B------:R-:W-:-:S07]  /*0650*/  LOP3.LUT R7, R5, R7, RZ, 0xfc, !PT ;  /* 0x0000000705077212 */ /* 0x000fce00078efcff */
[----:B------:R-:W-:Y:S05]  /*0660*/  @!P0 BRA `(.L_x_5) ;  /* 0x00000000007c8947 */ /* 0x000fea0003800000 */
[----:B------:R-:W-:Y:S01]  /*0670*/  IMAD.MOV R3, RZ, RZ, -R11 ;  /* 0x000000ffff037224 */ /* 0x000fe200078e0a0b */
[----:B------:R-:W-:Y:S01]  /*0680*/  DMUL.RP R6, R14, R6 ;  /* 0x000000060e067228 */ /* 0x000fe20000008000 */
[----:B------:R-:W-:Y:S01]  /*0690*/  IMAD.MOV.U32 R2, RZ, RZ, RZ ;  /* 0x000000ffff027224 */ /* 0x000fe200078e00ff */
[----:B------:R-:W-:-:S05]  /*06a0*/  IADD3 R11, PT, PT, -R11, -0x43300000, RZ ;  /* 0xbcd000000b0b7810 */ /* 0x000fca0007ffe1ff */
[----:B------:R-:W-:-:S03]  /*06b0*/  DFMA R2, R12, -R2, R14 ;  /* 0x800000020c02722b */ /* 0x000fc6000000000e */
[----:B------:R-:W-:-:S07]  /*06c0*/  LOP3.LUT R5, R7, R5, RZ, 0x3c, !PT ;  /* 0x0000000507057212 */ /* 0x000fce00078e3cff */
[----:B------:R-:W-:-:S04]  /*06d0*/  FSETP.NEU.AND P0, PT, |R3|, R11, PT ;  /* 0x0000000b0300720b */ /* 0x000fc80003f0d200 */
[----:B------:R-:W-:Y:S02]  /*06e0*/  FSEL R12, R6, R12, !P0 ;  /* 0x0000000c060c7208 */ /* 0x000fe40004000000 */
[----:B------:R-:W-:Y:S01]  /*06f0*/  FSEL R13, R5, R13, !P0 ;  /* 0x0000000d050d7208 */ /* 0x000fe20004000000 */
[----:B------:R-:W-:Y:S06]  /*0700*/  BRA `(.L_x_5) ;  /* 0x0000000000547947 */ /* 0x000fec0003800000 */
.L_x_4:
[----:B------:R-:W-:-:S14]  /*0710*/  DSETP.NAN.AND P0, PT, R6, R6, PT ;  /* 0x000000060600722a */ /* 0x000fdc0003f08000 */
[----:B------:R-:W-:Y:S05]  /*0720*/  @P0 BRA `(.L_x_6) ;  /* 0x0000000000440947 */ /* 0x000fea0003800000 */
[----:B------:R-:W-:-:S14]  /*0730*/  DSETP.NAN.AND P0, PT, R4, R4, PT ;  /* 0x000000040400722a */ /* 0x000fdc0003f08000 */
[----:B------:R-:W-:Y:S05]  /*0740*/  @P0 BRA `(.L_x_7) ;  /* 0x0000000000300947 */ /* 0x000fea0003800000 */
[----:B------:R-:W-:Y:S01]  /*0750*/  ISETP.NE.AND P0, PT, R21, R20, PT ;  /* 0x000000141500720c */ /* 0x000fe20003f05270 */
[----:B------:R-:W-:Y:S02]  /*0760*/  IMAD.MOV.U32 R12, RZ, RZ, 0x0 ;  /* 0x00000000ff0c7424 */ /* 0x000fe400078e00ff */
[----:B------:R-:W-:-:S10]  /*0770*/  IMAD.MOV.U32 R13, RZ, RZ, -0x80000 ;  /* 0xfff80000ff0d7424 */ /* 0x000fd400078e00ff */
[----:B------:R-:W-:Y:S05]  /*0780*/  @!P0 BRA `(.L_x_5) ;  /* 0x0000000000348947 */ /* 0x000fea0003800000 */
[----:B------:R-:W-:Y:S02]  /*0790*/  ISETP.NE.AND P0, PT, R21, 0x7ff00000, PT ;  /* 0x7ff000001500780c */ /* 0x000fe40003f05270 */
[----:B------:R-:W-:Y:S02]  /*07a0*/  LOP3.LUT R13, R7, 0x80000000, R5, 0x48, !PT ;  /* 0x80000000070d7812 */ /* 0x000fe400078e4805 */
[----:B------:R-:W-:-:S13]  /*07b0*/  ISETP.EQ.OR P0, PT, R20, RZ, !P0 ;  /* 0x000000ff1400720c */ /* 0x000fda0004702670 */
[----:B------:R-:W-:Y:S01]  /*07c0*/  @P0 LOP3.LUT R2, R13, 0x7ff00000, RZ, 0xfc, !PT ;  /* 0x7ff000000d020812 */ /* 0x000fe200078efcff */
[----:B------:R-:W-:Y:S02]  /*07d0*/  @!P0 IMAD.MOV.U32 R12, RZ, RZ, RZ ;  /* 0x000000ffff0c8224 */ /* 0x000fe400078e00ff */
[----:B------:R-:W-:Y:S02]  /*07e0*/  @P0 IMAD.MOV.U32 R12, RZ, RZ, RZ ;  /* 0x000000ffff0c0224 */ /* 0x000fe400078e00ff */
[----:B------:R-:W-:Y:S01]  /*07f0*/  @P0 IMAD.MOV.U32 R13, RZ, RZ, R2 ;  /* 0x000000ffff0d0224 */ /* 0x000fe200078e0002 */
[----:B------:R-:W-:Y:S06]  /*0800*/  BRA `(.L_x_5) ;  /* 0x0000000000147947 */ /* 0x000fec0003800000 */
.L_x_7:
[----:B------:R-:W-:Y:S01]  /*0810*/  LOP3.LUT R13, R5, 0x80000, RZ, 0xfc, !PT ;  /* 0x00080000050d7812 */ /* 0x000fe200078efcff */
[----:B------:R-:W-:Y:S01]  /*0820*/  IMAD.MOV.U32 R12, RZ, RZ, R4 ;  /* 0x000000ffff0c7224 */ /* 0x000fe200078e0004 */
[----:B------:R-:W-:Y:S06]  /*0830*/  BRA `(.L_x_5) ;  /* 0x0000000000087947 */ /* 0x000fec0003800000 */
.L_x_6:
[----:B------:R-:W-:Y:S01]  /*0840*/  LOP3.LUT R13, R7, 0x80000, RZ, 0xfc, !PT ;  /* 0x00080000070d7812 */ /* 0x000fe200078efcff */
[----:B------:R-:W-:-:S07]  /*0850*/  IMAD.MOV.U32 R12, RZ, RZ, R6 ;  /* 0x000000ffff0c7224 */ /* 0x000fce00078e0006 */
.L_x_5:
[----:B------:R-:W-:Y:S05]  /*0860*/  BSYNC.RECONVERGENT B1 ;  /* 0x0000000000017941 */ /* 0x000fea0003800200 */
.L_x_3:
[----:B------:R-:W-:Y:S02]  /*0870*/  IMAD.MOV.U32 R11, RZ, RZ, 0x0 ;  /* 0x00000000ff0b7424 */ /* 0x000fe400078e00ff */
[----:B------:R-:W-:Y:S02]  /*0880*/  IMAD.MOV.U32 R2, RZ, RZ, R12 ;  /* 0x000000ffff027224 */ /* 0x000fe400078e000c */
[----:B------:R-:W-:Y:S01]  /*0890*/  IMAD.MOV.U32 R3, RZ, RZ, R13 ;  /* 0x000000ffff037224 */ /* 0x000fe200078e000d */
[----:B------:R-:W-:Y:S06]  /*08a0*/  RET.REL.NODEC R10 `(_Z23compute_wtd_neigh_countPiS_Pfi) ;  /* 0xfffffff40ad47950 */ /* 0x000fec0003c3ffff */
.L_x_8:
        /* <DEDUP_REMOVED lines=13> */
.L_x_83:


//--------------------- .text._Z19compute_neigh_countPfPiS0_i --------------------------
	.section	.text._Z19compute_neigh_countPfPiS0_i,"ax",@progbits
	.align	128
        .global         _Z19compute_neigh_countPfPiS0_i
        .type           _Z19compute_neigh_countPfPiS0_i,@function
        .size           _Z19compute_neigh_countPfPiS0_i,(.L_x_86 - _Z19compute_neigh_countPfPiS0_i)
        .other          _Z19compute_neigh_countPfPiS0_i,@"STO_CUDA_ENTRY STV_DEFAULT"
_Z19compute_neigh_countPfPiS0_i:
.text._Z19compute_neigh_countPfPiS0_i:
[----:B------:R-:W-:Y:S01]  /*0000*/  LDC R1, c[0x0][0x37c] ;  /* 0x0000df00ff017b82 */ /* 0x000fe20000000800 */
[----:B------:R-:W0:Y:S07]  /*0010*/  S2R R3, SR_TID.Y ;  /* 0x0000000000037919 */ /* 0x000e2e0000002200 */
[----:B------:R-:W0:Y:S01]  /*0020*/  LDC R0, c[0x0][0x364] ;  /* 0x0000d900ff007b82 */ /* 0x000e220000000800 */
[----:B------:R-:W1:Y:S01]  /*0030*/  LDCU UR6, c[0x0][0x398] ;  /* 0x00007300ff0677ac */ /* 0x000e620008000800 */
[----:B------:R-:W2:Y:S06]  /*0040*/  S2R R2, SR_TID.X ;  /* 0x0000000000027919 */ /* 0x000eac0000002100 */
[----:B------:R-:W0:Y:S08]  /*0050*/  S2UR UR4, SR_CTAID.Y ;  /* 0x00000000000479c3 */ /* 0x000e300000002600 */
        /* <DEDUP_REMOVED lines=9> */
[----:B------:R-:W-:-:S04]  /*00f0*/  IMAD R7, R0, UR6, R5 ;  /* 0x0000000600077c24 */ /* 0x000fc8000f8e0205 */
[----:B0-----:R-:W-:-:S06]  /*0100*/  IMAD.WIDE R2, R7, 0x4, R2 ;  /* 0x0000000407027825 */ /* 0x001fcc00078e0202 */
[----:B-1----:R-:W2:Y:S02]  /*0110*/  LDG.E R2, desc[UR4][R2.64] ;  /* 0x0000000402027981 */ /* 0x002ea4000c1e1900 */
[----:B--2---:R-:W-:-:S13]  /*0120*/  FSETP.GT.AND P0, PT, R2, RZ, PT ;  /* 0x000000ff0200720b */ /* 0x004fda0003f04000 */
[----:B------:R-:W-:Y:S05]  /*0130*/  @!P0 BRA `(.L_x_9) ;  /* 0x0000000000208947 */ /* 0x000fea0003800000 */
[----:B------:R-:W0:Y:S08]  /*0140*/  LDC.64 R2, c[0x0][0x388] ;  /* 0x0000e200ff027b82 */ /* 0x000e300000000a00 */
[----:B------:R-:W1:Y:S01]  /*0150*/  LDC.64 R4, c[0x0][0x390] ;  /* 0x0000e400ff047b82 */ /* 0x000e620000000a00 */
[----:B0-----:R-:W-:-:S06]  /*0160*/  IMAD.WIDE R2, R7, 0x4, R2 ;  /* 0x0000000407027825 */ /* 0x001fcc00078e0202 */
[----:B------:R-:W2:Y:S01]  /*0170*/  LDG.E R2, desc[UR4][R2.64] ;  /* 0x0000000402027981 */ /* 0x000ea2000c1e1900 */
[----:B-1----:R-:W-:Y:S01]  /*0180*/  IMAD.WIDE R4, R7, 0x4, R4 ;  /* 0x0000000407047825 */ /* 0x002fe200078e0204 */
[----:B--2---:R-:W-:-:S05]  /*0190*/  IADD3 R7, PT, PT, R2, 0x1, RZ ;  /* 0x0000000102077810 */ /* 0x004fca0007ffe0ff */
[----:B------:R-:W-:Y:S01]  /*01a0*/  STG.E desc[UR4][R4.64], R7 ;  /* 0x0000000704007986 */ /* 0x000fe2000c101904 */
[----:B------:R-:W-:Y:S05]  /*01b0*/  EXIT ;  /* 0x000000000000794d */ /* 0x000fea0003800000 */
.L_x_9:
[----:B------:R-:W0:Y:S08]  /*01c0*/  LDC.64 R2, c[0x0][0x388] ;  /* 0x0000e200ff027b82 */ /* 0x000e300000000a00 */
[----:B------:R-:W1:Y:S01]  /*01d0*/  LDC.64 R4, c[0x0][0x390] ;  /* 0x0000e400ff047b82 */ /* 0x000e620000000a00 */
[----:B0-----:R-:W-:-:S06]  /*01e0*/  IMAD.WIDE R2, R7, 0x4, R2 ;  /* 0x0000000407027825 */ /* 0x001fcc00078e0202 */
[----:B------:R-:W2:Y:S01]  /*01f0*/  LDG.E R3, desc[UR4][R2.64] ;  /* 0x0000000402037981 */ /* 0x000ea2000c1e1900 */
[----:B-1----:R-:W-:-:S05]  /*0200*/  IMAD.WIDE R4, R7, 0x4, R4 ;  /* 0x0000000407047825 */ /* 0x002fca00078e0204 */
[----:B--2---:R-:W-:Y:S01]  /*0210*/  STG.E desc[UR4][R4.64], R3 ;  /* 0x0000000304007986 */ /* 0x004fe2000c101904 */
[----:B------:R-:W-:Y:S05]  /*0220*/  EXIT ;  /* 0x000000000000794d */ /* 0x000fea0003800000 */
.L_x_10:
        /* <DEDUP_REMOVED lines=13> */
.L_x_86:


//--------------------- .text._Z22common_neighbor_kerneliPfPi --------------------------
	.section	.text._Z22common_neighbor_kerneliPfPi,"ax",@progbits
	.align	128
        .global         _Z22common_neighbor_kerneliPfPi
        .type           _Z22common_neighbor_kerneliPfPi,@function
        .size           _Z22common_neighbor_kerneliPfPi,(.L_x_87 - _Z22common_neighbor_kerneliPfPi)
        .other          _Z22common_neighbor_kerneliPfPi,@"STO_CUDA_ENTRY STV_DEFAULT"
_Z22common_neighbor_kerneliPfPi:
.text._Z22common_neighbor_kerneliPfPi:
[----:B------:R-:W-:Y:S01]  /*0000*/  LDC R1, c[0x0][0x37c] ;  /* 0x0000df00ff017b82 */ /* 0x000fe20000000800 */
[----:B------:R-:W0:Y:S07]  /*0010*/  S2R R2, SR_TID.Y ;  /* 0x0000000000027919 */ /* 0x000e2e0000002200 */
[----:B------:R-:W0:Y:S01]  /*0020*/  S2UR UR5, SR_CTAID.Y ;  /* 0x00000000000579c3 */ /* 0x000e220000002600 */
[----:B------:R-:W1:Y:S01]  /*0030*/  LDCU UR7, c[0x0][0x380] ;  /* 0x00007000ff0777ac */ /* 0x000e620008000800 */
[----:B------:R-:W2:Y:S01]  /*0040*/  S2R R9, SR_TID.X ;  /* 0x0000000000097919 */ /* 0x000ea20000002100 */
[----:B------:R-:W3:Y:S05]  /*0050*/  LDCU.64 UR8, c[0x0][0x358] ;  /* 0x00006b00ff0877ac */ /* 0x000eea0008000a00 */
[----:B------:R-:W0:Y:S08]  /*0060*/  LDC R3, c[0x0][0x364] ;  /* 0x0000d900ff037b82 */ /* 0x000e300000000800 */
[----:B------:R-:W2:Y:S08]  /*0070*/  S2UR UR4, SR_CTAID.X ;  /* 0x00000000000479c3 */ /* 0x000eb00000002500 */
[----:B------:R-:W2:Y:S01]  /*0080*/  LDC R4, c[0x0][0x360] ;  /* 0x0000d800ff047b82 */ /* 0x000ea20000000800 */
[----:B0-----:R-:W-:-:S02]  /*0090*/  IMAD R0, R3, UR5, R2 ;  /* 0x0000000503007c24 */ /* 0x001fc4000f8e0202 */
[----:B--2---:R-:W-:-:S05]  /*00a0*/  IMAD R3, R4, UR4, R9 ;  /* 0x0000000404037c24 */ /* 0x004fca000f8e0209 */
[----:B------:R-:W-:-:S04]  /*00b0*/  VIMNMX R8, PT, PT, R0, R3, !PT ;  /* 0x0000000300087248 */ /* 0x000fc80007fe0100 */
[----:B-1----:R-:W-:-:S13]  /*00c0*/  ISETP.GE.AND P0, PT, R8, UR7, PT ;  /* 0x0000000708007c0c */ /* 0x002fda000bf06270 */
[----:B------:R-:W0:Y:S01]  /*00d0*/  @!P0 LDC.64 R6, c[0x0][0x388] ;  /* 0x0000e200ff068b82 */ /* 0x000e220000000a00 */
[----:B------:R-:W-:-:S04]  /*00e0*/  @!P0 IMAD R5, R0, UR7, R3 ;  /* 0x0000000700058c24 */ /* 0x000fc8000f8e0203 */
[----:B0-----:R-:W-:-:S06]  /*00f0*/  @!P0 IMAD.WIDE R6, R5, 0x4, R6 ;  /* 0x0000000405068825 */ /* 0x001fcc00078e0206 */
[----:B---3--:R-:W2:Y:S01]  /*0100*/  @!P0 LDG.E R6, desc[UR8][R6.64] ;  /* 0x0000000806068981 */ /* 0x008ea2000c1e1900 */
[----:B------:R-:W0:Y:S01]  /*0110*/  S2UR UR6, SR_CgaCtaId ;  /* 0x00000000000679c3 */ /* 0x000e220000008800 */
[----:B------:R-:W-:Y:S01]  /*0120*/  UMOV UR4, 0x400 ;  /* 0x0000040000047882 */ /* 0x000fe20000000000 */
[----:B------:R-:W-:Y:S01]  /*0130*/  BSSY.RECONVERGENT B0, `(.L_x_11) ;  /* 0x00001ae000007945 */ /* 0x000fe20003800200 */
[----:B------:R-:W-:-:S04]  /*0140*/  UIADD3 UR5, UPT, UPT, UR4, 0x1000, URZ ;  /* 0x0000100004057890 */ /* 0x000fc8000fffe0ff */
[----:B0-----:R-:W-:Y:S02]  /*0150*/  ULEA UR5, UR6, UR5, 0x18 ;  /* 0x0000000506057291 */ /* 0x001fe4000f8ec0ff */
[----:B------:R-:W-:-:S04]  /*0160*/  ULEA UR4, UR6, UR4, 0x18 ;  /* 0x0000000406047291 */ /* 0x000fc8000f8ec0ff */
[C---:B------:R-:W-:Y:S02]  /*0170*/  LEA R4, R2.reuse, UR5, 0x7 ;  /* 0x0000000502047c11 */ /* 0x040fe4000f8e38ff */
[----:B------:R-:W-:-:S03]  /*0180*/  LEA R2, R2, UR4, 0x7 ;  /* 0x0000000402027c11 */ /* 0x000fc6000f8e38ff */
[C---:B------:R-:W-:Y:S02]  /*0190*/  IMAD R4, R9.reuse, 0x4, R4 ;  /* 0x0000000409047824 */ /* 0x040fe400078e0204 */
[----:B------:R-:W-:-:S03]  /*01a0*/  IMAD R5, R9, 0x4, R2 ;  /* 0x0000000409057824 */ /* 0x000fc600078e0202 */
[----:B------:R0:W-:Y:S04]  /*01b0*/  STS [R4], RZ ;  /* 0x000000ff04007388 */ /* 0x0001e80000000800 */
[----:B--2---:R0:W-:Y:S04]  /*01c0*/  @!P0 STS [R5], R6 ;  /* 0x0000000605008388 */ /* 0x0041e80000000800 */
[----:B------:R0:W-:Y:S01]  /*01d0*/  @P0 STS [R5], RZ ;  /* 0x000000ff05000388 */ /* 0x0001e20000000800 */
[----:B------:R-:W-:Y:S01]  /*01e0*/  BAR.SYNC.DEFER_BLOCKING 0x0 ;  /* 0x0000000000007b1d */ /* 0x000fe20000010000 */
[----:B------:R-:W-:-:S04]  /*01f0*/  ISETP.GE.AND P0, PT, R8, UR7, PT ;  /* 0x0000000708007c0c */ /* 0x000fc8000bf06270 */
[----:B------:R-:W-:-:S13]  /*0200*/  ISETP.NE.AND P0, PT, R0, R3, !P0 ;  /* 0x000000030000720c */ /* 0x000fda0004705270 */
[----:B0-----:R-:W-:Y:S05]  /*0210*/  @!P0 BRA `(.L_x_12) ;  /* 0x00000018007c8947 */ /* 0x001fea0003800000 */
[----:B------:R-:W0:Y:S01]  /*0220*/  LDS R6, [R2] ;  /* 0x0000000002067984 */ /* 0x000e220000000800 */
[----:B------:R-:W-:Y:S01]  /*0230*/  BSSY.RECONVERGENT B1, `(.L_x_13) ;  /* 0x000000c000017945 */ /* 0x000fe20003800200 */
[----:B0-----:R-:W-:Y:S02]  /*0240*/  FSETP.NEU.AND P1, PT, R6, RZ, PT ;  /* 0x000000ff0600720b */ /* 0x001fe40003f2d000 */
[----:B------:R-:W-:-:S11]  /*0250*/  LEA R6, R9, UR4, 0x2 ;  /* 0x0000000409067c11 */ /* 0x000fd6000f8e10ff */
[----:B------:R-:W-:Y:S05]  /*0260*/  @!P1 BRA `(.L_x_14) ;  /* 0x0000000000209947 */ /* 0x000fea0003800000 */
[----:B------:R-:W0:Y:S02]  /*0270*/  LDS R7, [R6] ;  /* 0x0000000006077984 */ /* 0x000e240000000800 */
[----:B0-----:R-:W-:-:S13]  /*0280*/  FSETP.NEU.AND P1, PT, R7, RZ, PT ;  /* 0x000000ff0700720b */ /* 0x001fda0003f2d000 */
[----:B------:R-:W-:Y:S05]  /*0290*/  @!P1 BRA `(.L_x_14) ;  /* 0x0000000000149947 */ /* 0x000fea0003800000 */
[----:B------:R-:W0:Y:S02]  /*02a0*/  LDS R7, [R5] ;  /* 0x0000000005077984 */ /* 0x000e240000000800 */
[----:B0-----:R-:W-:-:S13]  /*02b0*/  FSETP.NEU.AND P1, PT, R7, RZ, PT ;  /* 0x000000ff0700720b */ /* 0x001fda0003f2d000 */
[----:B------:R-:W0:Y:S02]  /*02c0*/  @P1 LDS R7, [R4] ;  /* 0x0000000004071984 */ /* 0x000e240000000800 */
[----:B0-----:R-:W-:-:S05]  /*02d0*/  @P1 VIADD R7, R7, 0x1 ;  /* 0x0000000107071836 */ /* 0x001fca0000000000 */
[----:B------:R0:W-:Y:S02]  /*02e0*/  @P1 STS [R4], R7 ;  /* 0x0000000704001388 */ /* 0x0001e40000000800 */
.L_x_14:
[----:B------:R-:W-:Y:S05]  /*02f0*/  BSYNC.RECONVERGENT B1 ;  /* 0x0000000000017941 */ /* 0x000fea0003800200 */
.L_x_13:
[----:B0-----:R-:W0:Y:S01]  /*0300*/  LDS R7, [R2+0x4] ;  /* 0x0000040002077984 */ /* 0x001e220000000800 */
[----:B------:R-:W-:Y:S01]  /*0310*/  BSSY.RECONVERGENT B1, `(.L_x_15) ;  /* 0x000000b000017945 */ /* 0x000fe20003800200 */
[----:B0-----:R-:W-:-:S13]  /*0320*/  FSETP.NEU.AND P1, PT, R7, RZ, PT ;  /* 0x000000ff0700720b */ /* 0x001fda0003f2d000 */
[----:B------:R-:W-:Y:S05]  /*0330*/  @!P1 BRA `(.L_x_16) ;  /* 0x0000000000209947 */ /* 0x000fea0003800000 */
[----:B------:R-:W0:Y:S02]  /*0340*/  LDS R7, [R6+0x80] ;  /* 0x0000800006077984 */ /* 0x000e240000000800 */
[----:B0-----:R-:W-:-:S13]  /*0350*/  FSETP.NEU.AND P1, PT, R7, RZ, PT ;  /* 0x000000ff0700720b */ /* 0x001fda0003f2d000 */
[----:B------:R-:W-:Y:S05]  /*0360*/  @!P1 BRA `(.L_x_16) ;  /* 0x0000000000149947 */ /* 0x000fea0003800000 */
[----:B------:R-:W0:Y:S02]  /*0370*/  LDS R7, [R5] ;  /* 0x0000000005077984 */ /* 0x000e240000000800 */
[----:B0-----:R-:W-:-:S13]  /*0380*/  FSETP.NEU.AND P1, PT, R7, RZ, PT ;  /* 0x000000ff0700720b */ /* 0x001fda0003f2d000 */
[----:B------:R-:W0:Y:S02]  /*0390*/  @P1 LDS R7, [R4] ;  /* 0x0000000004071984 */ /* 0x000e240000000800 */
[----:B0-----:R-:W-:-:S05]  /*03a0*/  @P1 VIADD R7, R7, 0x1 ;  /* 0x0000000107071836 */ /* 0x001fca0000000000 */
[----:B------:R0:W-:Y:S02]  /*03b0*/  @P1 STS [R4], R7 ;  /* 0x0000000704001388 */ /* 0x0001e40000000800 */
.L_x_16:
[----:B------:R-:W-:Y:S05]  /*03c0*/  BSYNC.RECONVERGENT B1 ;  /* 0x0000000000017941 */ /* 0x000fea0003800200 */
.L_x_15:
        /* <DEDUP_REMOVED lines=12> */
.L_x_18:
[----:B------:R-:W-:Y:S05]  /*0490*/  BSYNC.RECONVERGENT B1 ;  /* 0x0000000000017941 */ /* 0x000fea0003800200 */
.L_x_17:
        /* <DEDUP_REMOVED lines=12> */
.L_x_20:
[----:B------:R-:W-:Y:S05]  /*0560*/  BSYNC.RECONVERGENT B1 ;  /* 0x0000000000017941 */ /* 0x000fea0003800200 */
.L_x_19:
        /* <DEDUP_REMOVED lines=12> */
.L_x_22:
[----:B------:R-:W-:Y:S05]  /*0630*/  BSYNC.RECONVERGENT B1 ;  /* 0x0000000000017941 */ /* 0x000fea0003800200 */
.L_x_21:
        /* <DEDUP_REMOVED lines=12> */
.L_x_24:
[----:B------:R-:W-:Y:S05]  /*0700*/  BSYNC.RECONVERGENT B1 ;  /* 0x0000000000017941 */ /* 0x000fea0003800200 */
.L_x_23:
        /* <DEDUP_REMOVED lines=12> */
.L_x_26:
[----:B------:R-:W-:Y:S05]  /*07d0*/  BSYNC.RECONVERGENT B1 ;  /* 0x0000000000017941 */ /* 0x000fea0003800200 */
.L_x_25:
        /* <DEDUP_REMOVED lines=12> */
.L_x_28:
[----:B------:R-:W-:Y:S05]  /*08a0*/  BSYNC.RECONVERGENT B1 ;  /* 0x0000000000017941 */ /* 0x000fea0003800200 */
.L_x_27:
        /* <DEDUP_REMOVED lines=12> */
.L_x_30:
[----:B------:R-:W-:Y:S05]  /*0970*/  BSYNC.RECONVERGENT B1 ;  /* 0x0000000000017941 */ /* 0x000fea0003800200 */
.L_x_29:
        /* <DEDUP_REMOVED lines=12> */
.L_x_32:
[----:B------:R-:W-:Y:S05]  /*0a40*/  BSYNC.RECONVERGENT B1 ;  /* 0x0000000000017941 */ /* 0x000fea0003800200 */
.L_x_31:
        /* <DEDUP_REMOVED lines=12> */
.L_x_34:
[----:B------:R-:W-:Y:S05]  /*0b10*/  BSYNC.RECONVERGENT B1 ;  /* 0x0000000000017941 */ /* 0x000fea0003800200 */
.L_x_33:
        /* <DEDUP_REMOVED lines=12> */
.L_x_36:
[----:B------:R-:W-:Y:S05]  /*0be0*/  BSYNC.RECONVERGENT B1 ;  /* 0x0000000000017941 */ /* 0x000fea0003800200 */
.L_x_35:
        /* <DEDUP_REMOVED lines=12> */
.L_x_38:
[----:B------:R-:W-:Y:S05]  /*0cb0*/  BSYNC.RECONVERGENT B1 ;  /* 0x0000000000017941 */ /* 0x000fea0003800200 */
.L_x_37:
        /* <DEDUP_REMOVED lines=12> */
.L_x_40:
[----:B------:R-:W-:Y:S05]  /*0d80*/  BSYNC.RECONVERGENT B1 ;  /* 0x0000000000017941 */ /* 0x000fea0003800200 */
.L_x_39:
        /* <DEDUP_REMOVED lines=12> */
.L_x_42:
[----:B------:R-:W-:Y:S05]  /*0e50*/  BSYNC.RECONVERGENT B1 ;  /* 0x0000000000017941 */ /* 0x000fea0003800200 */
.L_x_41:
        /* <DEDUP_REMOVED lines=12> */
.L_x_44:
[----:B------:R-:W-:Y:S05]  /*0f20*/  BSYNC.RECONVERGENT B1 ;  /* 0x0000000000017941 */ /* 0x000fea0003800200 */
.L_x_43:
        /* <DEDUP_REMOVED lines=12> */
.L_x_46:
[----:B------:R-:W-:Y:S05]  /*0ff0*/  BSYNC.RECONVERGENT B1 ;  /* 0x0000000000017941 */ /* 0x000fea0003800200 */
.L_x_45:
        /* <DEDUP_REMOVED lines=12> */
.L_x_48:
[----:B------:R-:W-:Y:S05]  /*10c0*/  BSYNC.RECONVERGENT B1 ;  /* 0x0000000000017941 */ /* 0x000fea0003800200 */
.L_x_47:
        /* <DEDUP_REMOVED lines=12> */
.L_x_50:
[----:B------:R-:W-:Y:S05]  /*1190*/  BSYNC.RECONVERGENT B1 ;  /* 0x0000000000017941 */ /* 0x000fea0003800200 */
.L_x_49:
        /* <DEDUP_REMOVED lines=12> */
.L_x_52:
[----:B------:R-:W-:Y:S05]  /*1260*/  BSYNC.RECONVERGENT B1 ;  /* 0x0000000000017941 */ /* 0x000fea0003800200 */
.L_x_51:
        /* <DEDUP_REMOVED lines=12> */
.L_x_54:
[----:B------:R-:W-:Y:S05]  /*1330*/  BSYNC.RECONVERGENT B1 ;  /* 0x0000000000017941 */ /* 0x000fea0003800200 */
.L_x_53:
        /* <DEDUP_REMOVED lines=12> */
.L_x_56:
[----:B------:R-:W-:Y:S05]  /*1400*/  BSYNC.RECONVERGENT B1 ;  /* 0x0000000000017941 */ /* 0x000fea0003800200 */
.L_x_55:
        /* <DEDUP_REMOVED lines=12> */
.L_x_58:
[----:B------:R-:W-:Y:S05]  /*14d0*/  BSYNC.RECONVERGENT B1 ;  /* 0x0000000000017941 */ /* 0x000fea0003800200 */
.L_x_57:
        /* <DEDUP_REMOVED lines=12> */
.L_x_60:
[----:B------:R-:W-:Y:S05]  /*15a0*/  BSYNC.RECONVERGENT B1 ;  /* 0x0000000000017941 */ /* 0x000fea0003800200 */
.L_x_59:
        /* <DEDUP_REMOVED lines=12> */
.L_x_62:
[----:B------:R-:W-:Y:S05]  /*1670*/  BSYNC.RECONVERGENT B1 ;  /* 0x0000000000017941 */ /* 0x000fea0003800200 */
.L_x_61:
        /* <DEDUP_REMOVED lines=12> */
.L_x_64:
[----:B------:R-:W-:Y:S05]  /*1740*/  BSYNC.RECONVERGENT B1 ;  /* 0x0000000000017941 */ /* 0x000fea0003800200 */
.L_x_63:
        /* <DEDUP_REMOVED lines=12> */
.L_x_66:
[----:B------:R-:W-:Y:S05]  /*1810*/  BSYNC.RECONVERGENT B1 ;  /* 0x0000000000017941 */ /* 0x000fea0003800200 */
.L_x_65:
        /* <DEDUP_REMOVED lines=12> */
.L_x_68:
[----:B------:R-:W-:Y:S05]  /*18e0*/  BSYNC.RECONVERGENT B1 ;  /* 0x0000000000017941 */ /* 0x000fea0003800200 */
.L_x_67:
        /* <DEDUP_REMOVED lines=12> */
.L_x_70:
[----:B------:R-:W-:Y:S05]  /*19b0*/  BSYNC.RECONVERGENT B1 ;  /* 0x0000000000017941 */ /* 0x000fea0003800200 */
.L_x_69:
        /* <DEDUP_REMOVED lines=12> */
.L_x_72:
[----:B------:R-:W-:Y:S05]  /*1a80*/  BSYNC.RECONVERGENT B1 ;  /* 0x0000000000017941 */ /* 0x000fea0003800200 */
.L_x_71:
        /* <DEDUP_REMOVED lines=12> */
.L_x_74:
[----:B------:R-:W-:Y:S05]  /*1b50*/  BSYNC.RECONVERGENT B1 ;  /* 0x0000000000017941 */ /* 0x000fea0003800200 */
.L_x_73:
[----:B------:R-:W1:Y:S02]  /*1b60*/  LDS R2, [R2+0x7c] ;  /* 0x00007c0002027984 */ /* 0x000e640000000800 */
[----:B-1----:R-:W-:-:S13]  /*1b70*/  FSETP.NEU.AND P1, PT, R2, RZ, PT ;  /* 0x000000ff0200720b */ /* 0x002fda0003f2d000 */
[----:B------:R-:W-:Y:S05]  /*1b80*/  @!P1 BRA `(.L_x_12) ;  /* 0x0000000000209947 */ /* 0x000fea0003800000 */
[----:B------:R-:W1:Y:S02]  /*1b90*/  LDS R6, [R6+0xf80] ;  /* 0x000f800006067984 */ /* 0x000e640000000800 */
[----:B-1----:R-:W-:-:S13]  /*1ba0*/  FSETP.NEU.AND P1, PT, R6, RZ, PT ;  /* 0x000000ff0600720b */ /* 0x002fda0003f2d000 */
[----:B------:R-:W-:Y:S05]  /*1bb0*/  @!P1 BRA `(.L_x_12) ;  /* 0x0000000000149947 */ /* 0x000fea0003800000 */
[----:B------:R-:W1:Y:S02]  /*1bc0*/  LDS R5, [R5] ;  /* 0x0000000005057984 */ /* 0x000e640000000800 */
[----:B-1----:R-:W-:-:S13]  /*1bd0*/  FSETP.NEU.AND P1, PT, R5, RZ, PT ;  /* 0x000000ff0500720b */ /* 0x002fda0003f2d000 */
[----:B0-----:R-:W0:Y:S02]  /*1be0*/  @P1 LDS R7, [R4] ;  /* 0x0000000004071984 */ /* 0x001e240000000800 */
[----:B0-----:R-:W-:-:S05]  /*1bf0*/  @P1 VIADD R7, R7, 0x1 ;  /* 0x0000000107071836 */ /* 0x001fca0000000000 */
[----:B------:R1:W-:Y:S02]  /*1c00*/  @P1 STS [R4], R7 ;  /* 0x0000000704001388 */ /* 0x0003e40000000800 */
.L_x_12:
[----:B------:R-:W-:Y:S05]  /*1c10*/  BSYNC.RECONVERGENT B0 ;  /* 0x0000000000007941 */ /* 0x000fea0003800200 */
.L_x_11:
[----:B------:R-:W-:Y:S06]  /*1c20*/  BAR.SYNC.DEFER_BLOCKING 0x0 ;  /* 0x0000000000007b1d */ /* 0x000fec0000010000 */
[----:B------:R-:W-:Y:S05]  /*1c30*/  @!P0 EXIT ;  /* 0x000000000000894d */ /* 0x000fea0003800000 */
[----:B------:R-:W2:Y:S01]  /*1c40*/  LDS R5, [R4] ;  /* 0x0000000004057984 */ /* 0x000ea20000000800 */
[----:B01----:R-:W0:Y:S01]  /*1c50*/  LDC.64 R6, c[0x0][0x390] ;  /* 0x0000e400ff067b82 */ /* 0x003e220000000a00 */
[----:B------:R-:W-:-:S04]  /*1c60*/  IMAD R3, R0, UR7, R3 ;  /* 0x0000000700037c24 */ /* 0x000fc8000f8e0203 */
[----:B0-----:R-:W-:-:S05]  /*1c70*/  IMAD.WIDE R2, R3, 0x4, R6 ;  /* 0x0000000403027825 */ /* 0x001fca00078e0206 */
[----:B--2---:R-:W-:Y:S01]  /*1c80*/  REDG.E.ADD.STRONG.GPU desc[UR8][R2.64], R5 ;  /* 0x000000050200798e */ /* 0x004fe2000c12e108 */
[----:B------:R-:W-:Y:S05]  /*1c90*/  EXIT ;  /* 0x000000000000794d */ /* 0x000fea0003800000 */
.L_x_75:
        /* <DEDUP_REMOVED lines=14> */
.L_x_87:


//--------------------- .text._Z12degreeKernelPfPii --------------------------
	.section	.text._Z12degreeKernelPfPii,"ax",@progbits
	.align	128
        .global         _Z12degreeKernelPfPii
        .type           _Z12degreeKernelPfPii,@function
        .size           _Z12degreeKernelPfPii,(.L_x_88 - _Z12degreeKernelPfPii)
        .other          _Z12degreeKernelPfPii,@"STO_CUDA_ENTRY STV_DEFAULT"
_Z12degreeKernelPfPii:
.text._Z12degreeKernelPfPii:
[----:B------:R-:W-:Y:S01]  /*0000*/  LDC R1, c[0x0][0x37c] ;  /* 0x0000df00ff017b82 */ /* 0x000fe20000000800 */
[----:B------:R-:W0:Y:S07]  /*0010*/  S2R R3, SR_TID.X ;  /* 0x0000000000037919 */ /* 0x000e2e0000002100 */
[----:B------:R-:W0:Y:S01]  /*0020*/  S2UR UR4, SR_CTAID.X ;  /* 0x00000000000479c3 */ /* 0x000e220000002500 */
[----:B------:R-:W1:Y:S07]  /*0030*/  LDCU UR12, c[0x0][0x390] ;  /* 0x00007200ff0c77ac */ /* 0x000e6e0008000800 */
[----:B------:R-:W0:Y:S02]  /*0040*/  LDC R2, c[0x0][0x360] ;  /* 0x0000d800ff027b82 */ /* 0x000e240000000800 */
[----:B0-----:R-:W-:-:S05]  /*0050*/  IMAD R2, R2, UR4, R3 ;  /* 0x0000000402027c24 */ /* 0x001fca000f8e0203 */
[----:B-1----:R-:W-:-:S13]  /*0060*/  ISETP.GE.AND P0, PT, R2, UR12, PT ;  /* 0x0000000c02007c0c */ /* 0x002fda000bf06270 */
[----:B------:R-:W-:Y:S05]  /*0070*/  @P0 EXIT ;  /* 0x000000000000094d */ /* 0x000fea0003800000 */
[----:B------:R-:W-:Y:S01]  /*0080*/  UISETP.GE.AND UP0, UPT, UR12, 0x1, UPT ;  /* 0x000000010c00788c */ /* 0x000fe2000bf06270 */
[----:B------:R-:W-:Y:S01]  /*0090*/  IMAD.MOV.U32 R0, RZ, RZ, RZ ;  /* 0x000000ffff007224 */ /* 0x000fe200078e00ff */
[----:B------:R-:W0:Y:S07]  /*00a0*/  LDCU.64 UR10, c[0x0][0x358] ;  /* 0x00006b00ff0a77ac */ /* 0x000e2e0008000a00 */
[----:B------:R-:W-:Y:S05]  /*00b0*/  BRA.U !UP0, `(.L_x_76) ;  /* 0x0000000908947547 */ /* 0x000fea000b800000 */
[----:B------:R-:W-:Y:S02]  /*00c0*/  UISETP.GE.U32.AND UP1, UPT, UR12, 0x10, UPT ;  /* 0x000000100c00788c */ /* 0x000fe4000bf26070 */
[----:B------:R-:W-:Y:S01]  /*00d0*/  IMAD R3, R2, UR12, RZ ;  /* 0x0000000c02037c24 */ /* 0x000fe2000f8e02ff */
[----:B------:R-:W-:Y:S01]  /*00e0*/  ULOP3.LUT UR8, UR12, 0xf, URZ, 0xc0, !UPT ;  /* 0x0000000f0c087892 */ /* 0x000fe2000f8ec0ff */
[----:B------:R-:W-:Y:S01]  /*00f0*/  IMAD.MOV.U32 R0, RZ, RZ, RZ ;  /* 0x000000ffff007224 */ /* 0x000fe200078e00ff */
[----:B------:R-:W-:Y:S02]  /*0100*/  UMOV UR4, URZ ;  /* 0x000000ff00047c82 */ /* 0x000fe40008000000 */
[----:B------:R-:W-:Y:S02]  /*0110*/  UISETP.NE.AND UP0, UPT, UR8, URZ, UPT ;  /* 0x000000ff0800728c */ /* 0x000fe4000bf05270 */
[----:B------:R-:W-:Y:S09]  /*0120*/  BRA.U !UP1, `(.L_x_77) ;  /* 0x0000000509387547 */ /* 0x000ff2000b800000 */
[----:B------:R-:W1:Y:S01]  /*0130*/  LDCU.64 UR6, c[0x0][0x380] ;  /* 0x00007000ff0677ac */ /* 0x000e620008000a00 */
[----:B------:R-:W-:Y:S02]  /*0140*/  HFMA2 R0, -RZ, RZ, 0, 0 ;  /* 0x00000000ff007431 */ /* 0x000fe400000001ff */
[----:B------:R-:W-:Y:S01]  /*0150*/  IMAD.MOV.U32 R6, RZ, RZ, R3 ;  /* 0x000000ffff067224 */ /* 0x000fe200078e0003 */
[----:B------:R-:W-:-:S04]  /*0160*/  ULOP3.LUT UR4, UR12, 0x7ffffff0, URZ, 0xc0, !UPT ;  /* 0x7ffffff00c047892 */ /* 0x000fc8000f8ec0ff */
[----:B------:R-:W-:Y:S02]  /*0170*/  UIADD3 UR9, UPT, UPT, -UR4, URZ, URZ ;  /* 0x000000ff04097290 */ /* 0x000fe4000fffe1ff */
[----:B-1----:R-:W-:-:S04]  /*0180*/  UIADD3 UR5, UP1, UPT, UR6, 0x20, URZ ;  /* 0x0000002006057890 */ /* 0x002fc8000ff3e0ff */
[----:B------:R-:W-:-:S12]  /*0190*/  UIADD3.X UR6, UPT, UPT, URZ, UR7, URZ, UP1, !UPT ;  /* 0x00000007ff067290 */ /* 0x000fd80008ffe4ff */
.L_x_78:
[----:B------:R-:W-:Y:S01]  /*01a0*/  MOV R5, UR6 ;  /* 0x0000000600057c02 */ /* 0x000fe20008000f00 */
[----:B------:R-:W-:-:S04]  /*01b0*/  IMAD.U32 R4, RZ, RZ, UR5 ;  /* 0x00000005ff047e24 */ /* 0x000fc8000f8e00ff */
[----:B------:R-:W-:-:S05]  /*01c0*/  IMAD.WIDE R4, R6, 0x4, R4 ;  /* 0x0000000406047825 */ /* 0x000fca00078e0204 */
[----:B0-----:R-:W2:Y:S04]  /*01d0*/  LDG.E R22, desc[UR10][R4.64+-0x20] ;  /* 0xffffe00a04167981 */ /* 0x001ea8000c1e1900 */
[----:B------:R-:W3:Y:S04]  /*01e0*/  LDG.E R14, desc[UR10][R4.64+-0x1c] ;  /* 0xffffe40a040e7981 */ /* 0x000ee8000c1e1900 */
[----:B------:R-:W4:Y:S04]  /*01f0*/  LDG.E R15, desc[UR10][R4.64+-0x18] ;  /* 0xffffe80a040f7981 */ /* 0x000f28000c1e1900 */
[----:B------:R-:W5:Y:S04]  /*0200*/  LDG.E R16, desc[UR10][R4.64+-0x14] ;  /* 0xffffec0a04107981 */ /* 0x000f68000c1e1900 */
        /* <DEDUP_REMOVED lines=11> */
[----:B------:R0:W5:Y:S01]  /*02c0*/  LDG.E R13, desc[UR10][R4.64+0x1c] ;  /* 0x00001c0a040d7981 */ /* 0x000162000c1e1900 */
[----:B------:R-:W-:Y:S01]  /*02d0*/  UIADD3 UR9, UPT, UPT, UR9, 0x10, URZ ;  /* 0x0000001009097890 */ /* 0x000fe2000fffe0ff */
[----:B------:R-:W-:-:S03]  /*02e0*/  VIADD R6, R6, 0x10 ;  /* 0x0000001006067836 */ /* 0x000fc60000000000 */
[----:B------:R-:W-:Y:S01]  /*02f0*/  UISETP.NE.AND UP1, UPT, UR9, URZ, UPT ;  /* 0x000000ff0900728c */ /* 0x000fe2000bf25270 */
[----:B--2---:R-:W-:Y:S02]  /*0300*/  FSETP.NEU.AND P1, PT, R22, RZ, PT ;  /* 0x000000ff1600720b */ /* 0x004fe40003f2d000 */
[----:B---3--:R-:W-:Y:S01]  /*0310*/  FSETP.NEU.AND P0, PT, R14, RZ, PT ;  /* 0x000000ff0e00720b */ /* 0x008fe20003f0d000 */
[----:B------:R-:W-:-:S10]  /*0320*/  VIADD R14, R0, 0x1 ;  /* 0x00000001000e7836 */ /* 0x000fd40000000000 */
[----:B------:R-:W-:Y:S01]  /*0330*/  @!P1 IMAD.MOV R14, RZ, RZ, R0 ;  /* 0x000000ffff0e9224 */ /* 0x000fe200078e0200 */
[----:B----4-:R-:W-:-:S04]  /*0340*/  FSETP.NEU.AND P1, PT, R15, RZ, PT ;  /* 0x000000ff0f00720b */ /* 0x010fc80003f2d000 */
[----:B------:R-:W-:Y:S01]  /*0350*/  IADD3 R0, PT, PT, R14, 0x1, RZ ;  /* 0x000000010e007810 */ /* 0x000fe20007ffe0ff */
[----:B------:R-:W-:Y:S01]  /*0360*/  @!P0 IMAD.MOV R0, RZ, RZ, R14 ;  /* 0x000000ffff008224 */ /* 0x000fe200078e020e */
[----:B-----5:R-:W-:-:S03]  /*0370*/  FSETP.NEU.AND P0, PT, R16, RZ, PT ;  /* 0x000000ff1000720b */ /* 0x020fc60003f0d000 */
[----:B------:R-:W-:-:S04]  /*0380*/  VIADD R14, R0, 0x1 ;  /* 0x00000001000e7836 */ /* 0x000fc80000000000 */
[----:B------:R-:W-:Y:S02]  /*0390*/  @!P1 IADD3 R14, PT, PT, R0, RZ, RZ ;  /* 0x000000ff000e9210 */ /* 0x000fe40007ffe0ff */
[----:B------:R-:W-:-:S03]  /*03a0*/  FSETP.NEU.AND P1, PT, R17, RZ, PT ;  /* 0x000000ff1100720b */ /* 0x000fc60003f2d000 */
[----:B------:R-:W-:Y:S02]  /*03b0*/  VIADD R0, R14, 0x1 ;  /* 0x000000010e007836 */ /* 0x000fe40000000000 */
[----:B------:R-:W-:Y:S01]  /*03c0*/  @!P0 IMAD.MOV R0, RZ, RZ, R14 ;  /* 0x000000ffff008224 */ /* 0x000fe200078e020e */
[----:B------:R-:W-:-:S04]  /*03d0*/  FSETP.NEU.AND P0, PT, R18, RZ, PT ;  /* 0x000000ff1200720b */ /* 0x000fc80003f0d000 */
[----:B0-----:R-:W-:-:S03]  /*03e0*/  IADD3 R4, PT, PT, R0, 0x1, RZ ;  /* 0x0000000100047810 */ /* 0x001fc60007ffe0ff */
[----:B------:R-:W-:Y:S01]  /*03f0*/  @!P1 IMAD.MOV R4, RZ, RZ, R0 ;  /* 0x000000ffff049224 */ /* 0x000fe200078e0200 */
[----:B------:R-:W-:-:S03]  /*0400*/  FSETP.NEU.AND P1, PT, R19, RZ, PT ;  /* 0x000000ff1300720b */ /* 0x000fc60003f2d000 */
[C---:B------:R-:W-:Y:S02]  /*0410*/  VIADD R0, R4.reuse, 0x1 ;  /* 0x0000000104007836 */ /* 0x040fe40000000000 */
[----:B------:R-:W-:Y:S02]  /*0420*/  @!P0 IADD3 R0, PT, PT, R4, RZ, RZ ;  /* 0x000000ff04008210 */ /* 0x000fe40007ffe0ff */
[----:B------:R-:W-:-:S03]  /*0430*/  FSETP.NEU.AND P0, PT, R20, RZ, PT ;  /* 0x000000ff1400720b */ /* 0x000fc60003f0d000 */
[----:B------:R-:W-:-:S03]  /*0440*/  VIADD R4, R0, 0x1 ;  /* 0x0000000100047836 */ /* 0x000fc60000000000 */
[----:B------:R-:W-:Y:S01]  /*0450*/  @!P1 IMAD.MOV R4, RZ, RZ, R0 ;  /* 0x000000ffff049224 */ /* 0x000fe200078e0200 */
[----:B------:R-:W-:-:S04]  /*0460*/  FSETP.NEU.AND P1, PT, R21, RZ, PT ;  /* 0x000000ff1500720b */ /* 0x000fc80003f2d000 */
[----:B------:R-:W-:Y:S02]  /*0470*/  IADD3 R0, PT, PT, R4, 0x1, RZ ;  /* 0x0000000104007810 */ /* 0x000fe40007ffe0ff */
[----:B------:R-:W-:Y:S01]  /*0480*/  @!P0 IMAD.MOV R0, RZ, RZ, R4 ;  /* 0x000000ffff008224 */ /* 0x000fe200078e0204 */
[----:B------:R-:W-:-:S03]  /*0490*/  FSETP.NEU.AND P0, PT, R12, RZ, PT ;  /* 0x000000ff0c00720b */ /* 0x000fc60003f0d000 */
[----:B------:R-:W-:-:S03]  /*04a0*/  VIADD R4, R0, 0x1 ;  /* 0x0000000100047836 */ /* 0x000fc60000000000 */
[----:B------:R-:W-:Y:S02]  /*04b0*/  @!P1 IADD3 R4, PT, PT, R0, RZ, RZ ;  /* 0x000000ff00049210 */ /* 0x000fe40007ffe0ff */
[----:B------:R-:W-:-:S03]  /*04c0*/  FSETP.NEU.AND P1, PT, R11, RZ, PT ;  /* 0x000000ff0b00720b */ /* 0x000fc60003f2d000 */
[----:B------:R-:W-:Y:S02]  /*04d0*/  VIADD R0, R4, 0x1 ;  /* 0x0000000104007836 */ /* 0x000fe40000000000 */
[----:B------:R-:W-:Y:S01]  /*04e0*/  @!P0 IMAD.MOV R0, RZ, RZ, R4 ;  /* 0x000000ffff008224 */ /* 0x000fe200078e0204 */
[----:B------:R-:W-:-:S04]  /*04f0*/  FSETP.NEU.AND P0, PT, R10, RZ, PT ;  /* 0x000000ff0a00720b */ /* 0x000fc80003f0d000 */
[----:B------:R-:W-:-:S03]  /*0500*/  IADD3 R4, PT, PT, R0, 0x1, RZ ;  /* 0x0000000100047810 */ /* 0x000fc60007ffe0ff */
        /* <DEDUP_REMOVED lines=12> */
[----:B------:R-:W-:-:S05]  /*05d0*/  @!P1 IADD3 R4, PT, PT, R0, RZ, RZ ;  /* 0x000000ff00049210 */ /* 0x000fca0007ffe0ff */
[C---:B------:R-:W-:Y:S02]  /*05e0*/  VIADD R0, R4.reuse, 0x1 ;  /* 0x0000000104007836 */ /* 0x040fe40000000000 */
[----:B------:R-:W-:Y:S01]  /*05f0*/  @!P0 IADD3 R0, PT, PT, R4, RZ, RZ ;  /* 0x000000ff04008210 */ /* 0x000fe20007ffe0ff */
[----:B------:R-:W-:Y:S06]  /*0600*/  BRA.U UP1, `(.L_x_78) ;  /* 0xfffffff901e47547 */ /* 0x000fec000b83ffff */
.L_x_77:
[----:B------:R-:W-:Y:S05]  /*0610*/  BRA.U !UP0, `(.L_x_76) ;  /* 0x00000005083c7547 */ /* 0x000fea000b800000 */
[----:B------:R-:W-:Y:S02]  /*0620*/  UISETP.GE.U32.AND UP0, UPT, UR8, 0x8, UPT ;  /* 0x000000080800788c */ /* 0x000fe4000bf06070 */
[----:B------:R-:W-:-:S04]  /*0630*/  ULOP3.LUT UR6, UR12, 0x7, URZ, 0xc0, !UPT ;  /* 0x000000070c067892 */ /* 0x000fc8000f8ec0ff */
[----:B------:R-:W-:-:S03]  /*0640*/  UISETP.NE.AND UP1, UPT, UR6, URZ, UPT ;  /* 0x000000ff0600728c */ /* 0x000fc6000bf25270 */
[----:B------:R-:W-:Y:S08]  /*0650*/  BRA.U !UP0, `(.L_x_79) ;  /* 0x0000000108907547 */ /* 0x000ff0000b800000 */
[----:B------:R-:W1:Y:S01]  /*0660*/  LDC.64 R4, c[0x0][0x380] ;  /* 0x0000e000ff047b82 */ /* 0x000e620000000a00 */
[----:B------:R-:W-:-:S04]  /*0670*/  VIADD R7, R3, UR4 ;  /* 0x0000000403077c36 */ /* 0x000fc80008000000 */
[----:B-1----:R-:W-:-:S05]  /*0680*/  IMAD.WIDE R4, R7, 0x4, R4 ;  /* 0x0000000407047825 */ /* 0x002fca00078e0204 */
[----:B0-----:R-:W2:Y:S04]  /*0690*/  LDG.E R13, desc[UR10][R4.64] ;  /* 0x0000000a040d7981 */ /* 0x001ea8000c1e1900 */
[----:B------:R-:W3:Y:S04]  /*06a0*/  LDG.E R6, desc[UR10][R4.64+0x4] ;  /* 0x0000040a04067981 */ /* 0x000ee8000c1e1900 */
[----:B------:R-:W4:Y:S04]  /*06b0*/  LDG.E R7, desc[UR10][R4.64+0x8] ;  /* 0x0000080a04077981 */ /* 0x000f28000c1e1900 */
[----:B------:R-:W5:Y:S04]  /*06c0*/  LDG.E R8, desc[UR10][R4.64+0xc] ;  /* 0x00000c0a04087981 */ /* 0x000f68000c1e1900 */
[----:B------:R-:W5:Y:S04]  /*06d0*/  LDG.E R9, desc[UR10][R4.64+0x10] ;  /* 0x0000100a04097981 */ /* 0x000f68000c1e1900 */
[----:B------:R-:W5:Y:S04]  /*06e0*/  LDG.E R10, desc[UR10][R4.64+0x14] ;  /* 0x0000140a040a7981 */ /* 0x000f68000c1e1900 */
[----:B------:R-:W5:Y:S04]  /*06f0*/  LDG.E R11, desc[UR10][R4.64+0x18] ;  /* 0x0000180a040b7981 */ /* 0x000f68000c1e1900 */
[----:B------:R0:W5:Y:S01]  /*0700*/  LDG.E R12, desc[UR10][R4.64+0x1c] ;  /* 0x00001c0a040c7981 */ /* 0x000162000c1e1900 */
[----:B------:R-:W-:Y:S01]  /*0710*/  UIADD3 UR4, UPT, UPT, UR4, 0x8, URZ ;  /* 0x0000000804047890 */ /* 0x000fe2000fffe0ff */
[----:B--2---:R-:W-:-:S02]  /*0720*/  FSETP.NEU.AND P1, PT, R13, RZ, PT ;  /* 0x000000ff0d00720b */ /* 0x004fc40003f2d000 */
[----:B---3--:R-:W-:Y:S01]  /*0730*/  FSETP.NEU.AND P0, PT, R6, RZ, PT ;  /* 0x000000ff0600720b */ /* 0x008fe20003f0d000 */
[----:B------:R-:W-:-:S10]  /*0740*/  VIADD R6, R0, 0x1 ;  /* 0x0000000100067836 */ /* 0x000fd40000000000 */
[----:B------:R-:W-:Y:S02]  /*0750*/  @!P1 IADD3 R6, PT, PT, R0, RZ, RZ ;  /* 0x000000ff00069210 */ /* 0x000fe40007ffe0ff */
[----:B----4-:R-:W-:-:S03]  /*0760*/  FSETP.NEU.AND P1, PT, R7, RZ, PT ;  /* 0x000000ff0700720b */ /* 0x010fc60003f2d000 */
[----:B------:R-:W-:Y:S02]  /*0770*/  VIADD R0, R6, 0x1 ;  /* 0x0000000106007836 */ /* 0x000fe40000000000 */
[----:B------:R-:W-:Y:S01]  /*0780*/  @!P0 IMAD.MOV R0, RZ, RZ, R6 ;  /* 0x000000ffff008224 */ /* 0x000fe200078e0206 */
[----:B-----5:R-:W-:-:S04]  /*0790*/  FSETP.NEU.AND P0, PT, R8, RZ, PT ;  /* 0x000000ff0800720b */ /* 0x020fc80003f0d000 */
[----:B------:R-:W-:-:S03]  /*07a0*/  IADD3 R6, PT, PT, R0, 0x1, RZ ;  /* 0x0000000100067810 */ /* 0x000fc60007ffe0ff */
[----:B------:R-:W-:Y:S01]  /*07b0*/  @!P1 IMAD.MOV R6, RZ, RZ, R0 ;  /* 0x000000ffff069224 */ /* 0x000fe200078e0200 */
[----:B------:R-:W-:-:S03]  /*07c0*/  FSETP.NEU.AND P1, PT, R9, RZ, PT ;  /* 0x000000ff0900720b */ /* 0x000fc60003f2d000 */
[C---:B------:R-:W-:Y:S02]  /*07d0*/  VIADD R0, R6.reuse, 0x1 ;  /* 0x0000000106007836 */ /* 0x040fe40000000000 */
[----:B------:R-:W-:Y:S02]  /*07e0*/  @!P0 IADD3 R0, PT, PT, R6, RZ, RZ ;  /* 0x000000ff06008210 */ /* 0x000fe40007ffe0ff */
[----:B------:R-:W-:-:S03]  /*07f0*/  FSETP.NEU.AND P0, PT, R10, RZ, PT ;  /* 0x000000ff0a00720b */ /* 0x000fc60003f0d000 */
[----:B0-----:R-:W-:-:S03]  /*0800*/  VIADD R4, R0, 0x1 ;  /* 0x0000000100047836 */ /* 0x001fc60000000000 */
[----:B------:R-:W-:Y:S01]  /*0810*/  @!P1 IMAD.MOV R4, RZ, RZ, R0 ;  /* 0x000000ffff049224 */ /* 0x000fe200078e0200 */
[----:B------:R-:W-:-:S04]  /*0820*/  FSETP.NEU.AND P1, PT, R11, RZ, PT ;  /* 0x000000ff0b00720b */ /* 0x000fc80003f2d000 */
[----:B------:R-:W-:Y:S02]  /*0830*/  IADD3 R0, PT, PT, R4, 0x1, RZ ;  /* 0x0000000104007810 */ /* 0x000fe40007ffe0ff */
[----:B------:R-:W-:Y:S01]  /*0840*/  @!P0 IMAD.MOV R0, RZ, RZ, R4 ;  /* 0x000000ffff008224 */ /* 0x000fe200078e0204 */
[----:B------:R-:W-:-:S03]  /*0850*/  FSETP.NEU.AND P0, PT, R12, RZ, PT ;  /* 0x000000ff0c00720b */ /* 0x000fc60003f0d000 */
[----:B------:R-:W-:-:S03]  /*0860*/  VIADD R4, R0, 0x1 ;  /* 0x0000000100047836 */ /* 0x000fc60000000000 */
[----:B------:R-:W-:-:S05]  /*0870*/  @!P1 IADD3 R4, PT, PT, R0, RZ, RZ ;  /* 0x000000ff00049210 */ /* 0x000fca0007ffe0ff */
[----:B------:R-:W-:Y:S02]  /*0880*/  VIADD R0, R4, 0x1 ;  /* 0x0000000104007836 */ /* 0x000fe40000000000 */
[----:B------:R-:W-:-:S07]  /*0890*/  @!P0 IMAD.MOV R0, RZ, RZ, R4 ;  /* 0x000000ffff008224 */ /* 0x000fce00078e0204 */
.L_x_79:
[----:B------:R-:W-:Y:S05]  /*08a0*/  BRA.U !UP1, `(.L_x_76) ;  /* 0x0000000109987547 */ /* 0x000fea000b800000 */
[----:B------:R-:W-:Y:S02]  /*08b0*/  UISETP.GE.U32.AND UP0, UPT, UR6, 0x4, UPT ;  /* 0x000000040600788c */ /* 0x000fe4000bf06070 */
[----:B------:R-:W-:-:S04]  /*08c0*/  ULOP3.LUT UR5, UR12, 0x3, URZ, 0xc0, !UPT ;  /* 0x000000030c057892 */ /* 0x000fc8000f8ec0ff */
[----:B------:R-:W-:-:S03]  /*08d0*/  UISETP.NE.AND UP1, UPT, UR5, URZ, UPT ;  /* 0x000000ff0500728c */ /* 0x000fc6000bf25270 */
[----:B------:R-:W-:Y:S08]  /*08e0*/  BRA.U !UP0, `(.L_x_80) ;  /* 0x0000000108507547 */ /* 0x000ff0000b800000 */
[----:B------:R-:W1:Y:S01]  /*08f0*/  LDC.64 R4, c[0x0][0x380] ;  /* 0x0000e000ff047b82 */ /* 0x000e620000000a00 */
[----:B------:R-:W-:-:S05]  /*0900*/  IADD3 R7, PT, PT, R3, UR4, RZ ;  /* 0x0000000403077c10 */ /* 0x000fca000fffe0ff */
[----:B-1----:R-:W-:-:S05]  /*0910*/  IMAD.WIDE R4, R7, 0x4, R4 ;  /* 0x0000000407047825 */ /* 0x002fca00078e0204 */
[----:B0-----:R-:W2:Y:S04]  /*0920*/  LDG.E R9, desc[UR10][R4.64] ;  /* 0x0000000a04097981 */ /* 0x001ea8000c1e1900 */
[----:B------:R-:W3:Y:S04]  /*0930*/  LDG.E R6, desc[UR10][R4.64+0x4] ;  /* 0x0000040a04067981 */ /* 0x000ee8000c1e1900 */
[----:B------:R-:W4:Y:S04]  /*0940*/  LDG.E R7, desc[UR10][R4.64+0x8] ;  /* 0x0000080a04077981 */ /* 0x000f28000c1e1900 */
[----:B------:R-:W5:Y:S01]  /*0950*/  LDG.E R8, desc[UR10][R4.64+0xc] ;  /* 0x00000c0a04087981 */ /* 0x000f62000c1e1900 */
[----:B------:R-:W-:Y:S01]  /*0960*/  UIADD3 UR4, UPT, UPT, UR4, 0x4, URZ ;  /* 0x0000000404047890 */ /* 0x000fe2000fffe0ff */
[----:B--2---:R-:W-:-:S02]  /*0970*/  FSETP.NEU.AND P1, PT, R9, RZ, PT ;  /* 0x000000ff0900720b */ /* 0x004fc40003f2d000 */
[----:B---3--:R-:W-:Y:S01]  /*0980*/  FSETP.NEU.AND P0, PT, R6, RZ, PT ;  /* 0x000000ff0600720b */ /* 0x008fe20003f0d000 */
[----:B------:R-:W-:-:S10]  /*0990*/  VIADD R6, R0, 0x1 ;  /* 0x0000000100067836 */ /* 0x000fd40000000000 */
[----:B------:R-:W-:Y:S01]  /*09a0*/  @!P1 IMAD.MOV R6, RZ, RZ, R0 ;  /* 0x000000ffff069224 */ /* 0x000fe200078e0200 */
[----:B----4-:R-:W-:-:S04]  /*09b0*/  FSETP.NEU.AND P1, PT, R7, RZ, PT ;  /* 0x000000ff0700720b */ /* 0x010fc80003f2d000 */
[----:B------:R-:W-:Y:S01]  /*09c0*/  IADD3 R0, PT, PT, R6, 0x1, RZ ;  /* 0x0000000106007810 */ /* 0x000fe20007ffe0ff */
[----:B------:R-:W-:Y:S01]  /*09d0*/  @!P0 IMAD.MOV R0, RZ, RZ, R6 ;  /* 0x000000ffff008224 */ /* 0x000fe200078e0206 */
[----:B-----5:R-:W-:-:S04]  /*09e0*/  FSETP.NEU.AND P0, PT, R8, RZ, PT ;  /* 0x000000ff0800720b */ /* 0x020fc80003f0d000 */
[----:B------:R-:W-:-:S03]  /*09f0*/  IADD3 R6, PT, PT, R0, 0x1, RZ ;  /* 0x0000000100067810 */ /* 0x000fc60007ffe0ff */
[----:B------:R-:W-:-:S05]  /*0a00*/  @!P1 IMAD.MOV R6, RZ, RZ, R0 ;  /* 0x000000ffff069224 */ /* 0x000fca00078e0200 */
[----:B------:R-:W-:Y:S01]  /*0a10*/  IADD3 R0, PT, PT, R6, 0x1, RZ ;  /* 0x0000000106007810 */ /* 0x000fe20007ffe0ff */
[----:B------:R-:W-:-:S07]  /*0a20*/  @!P0 IMAD.MOV R0, RZ, RZ, R6 ;  /* 0x000000ffff008224 */ /* 0x000fce00078e0206 */
.L_x_80:
[----:B------:R-:W-:Y:S05]  /*0a30*/  BRA.U !UP1, `(.L_x_76) ;  /* 0x0000000109347547 */ /* 0x000fea000b800000 */
[----:B------:R-:W1:Y:S01]  /*0a40*/  LDC.64 R6, c[0x0][0x380] ;  /* 0x0000e000ff067b82 */ /* 0x000e620000000a00 */
[----:B------:R-:W-:Y:S01]  /*0a50*/  IADD3 R3, PT, PT, R3, UR4, RZ ;  /* 0x0000000403037c10 */ /* 0x000fe2000fffe0ff */
[----:B------:R-:W-:-:S12]  /*0a60*/  UIADD3 UR5, UPT, UPT, -UR5, URZ, URZ ;  /* 0x000000ff05057290 */ /* 0x000fd8000fffe1ff */
.L_x_81:
[----:B-1----:R-:W-:-:S06]  /*0a70*/  IMAD.WIDE R4, R3, 0x4, R6 ;  /* 0x0000000403047825 */ /* 0x002fcc00078e0206 */
[----:B0-----:R-:W2:Y:S01]  /*0a80*/  LDG.E R4, desc[UR10][R4.64] ;  /* 0x0000000a04047981 */ /* 0x001ea2000c1e1900 */
[----:B------:R-:W-:Y:S01]  /*0a90*/  UIADD3 UR5, UPT, UPT, UR5, 0x1, URZ ;  /* 0x0000000105057890 */ /* 0x000fe2000fffe0ff */
[----:B------:R-:W-:Y:S02]  /*0aa0*/  VIADD R8, R0, 0x1 ;  /* 0x0000000100087836 */ /* 0x000fe40000000000 */
[----:B------:R-:W-:Y:S01]  /*0ab0*/  VIADD R3, R3, 0x1 ;  /* 0x0000000103037836 */ /* 0x000fe20000000000 */
[----:B------:R-:W-:Y:S01]  /*0ac0*/  UISETP.NE.AND UP0, UPT, UR5, URZ, UPT ;  /* 0x000000ff0500728c */ /* 0x000fe2000bf05270 */
[----:B--2---:R-:W-:-:S13]  /*0ad0*/  FSETP.NEU.AND P0, PT, R4, RZ, PT ;  /* 0x000000ff0400720b */ /* 0x004fda0003f0d000 */
[----:B------:R-:W-:-:S04]  /*0ae0*/  @!P0 IADD3 R8, PT, PT, R0, RZ, RZ ;  /* 0x000000ff00088210 */ /* 0x000fc80007ffe0ff */
[----:B------:R-:W-:Y:S01]  /*0af0*/  MOV R0, R8 ;  /* 0x0000000800007202 */ /* 0x000fe20000000f00 */
[----:B------:R-:W-:Y:S06]  /*0b00*/  BRA.U UP0, `(.L_x_81) ;  /* 0xfffffffd00d87547 */ /* 0x000fec000b83ffff */
.L_x_76:
[----:B------:R-:W1:Y:S02]  /*0b10*/  LDC.64 R4, c[0x0][0x388] ;  /* 0x0000e200ff047b82 */ /* 0x000e640000000a00 */
[----:B-1----:R-:W-:-:S05]  /*0b20*/  IMAD.WIDE R2, R2, 0x4, R4 ;  /* 0x0000000402027825 */ /* 0x002fca00078e0204 */
[----:B0-----:R-:W-:Y:S01]  /*0b30*/  STG.E desc[UR10][R2.64], R0 ;  /* 0x0000000002007986 */ /* 0x001fe2000c10190a */
[----:B------:R-:W-:Y:S05]  /*0b40*/  EXIT ;  /* 0x000000000000794d */ /* 0x000fea0003800000 */
.L_x_82:
        /* <DEDUP_REMOVED lines=11> */
.L_x_88:


//--------------------- .nv.shared.reserved.0     --------------------------
	.section	.nv.shared.reserved.0,"aw",@nobits
	.weak		__nv_reservedSMEM_offset_0_alias
	.size		__nv_reservedSMEM_offset_0_alias, 0, 64
	.other		__nv_reservedSMEM_offset_0_alias,@"STO_CUDA_RESERVED_SHARED STV_DEFAULT"
__nv_reservedSMEM_offset_0_alias:
	.zero		0
	.zero		64


//--------------------- .nv.shared._Z22common_neighbor_kerneliPfPi --------------------------
	.section	.nv.shared._Z22common_neighbor_kerneliPfPi,"aw",@nobits
	.sectionflags	@""
	.align	4
.nv.shared._Z22common_neighbor_kerneliPfPi:
	.zero		9216


//--------------------- .nv.constant0._Z15add_prod_kernelPfS_S_S_i --------------------------
	.section	.nv.constant0._Z15add_prod_kernelPfS_S_S_i,"a",@progbits
	.sectionflags	@""
	.align	4
.nv.constant0._Z15add_prod_kernelPfS_S_S_i:
	.zero		932


//--------------------- .nv.constant0._Z23compute_wtd_neigh_countPiS_Pfi --------------------------
	.section	.nv.constant0._Z23compute_wtd_neigh_countPiS_Pfi,"a",@progbits
	.sectionflags	@""
	.align	4
.nv.constant0._Z23compute_wtd_neigh_countPiS_Pfi:
	.zero		924


//--------------------- .nv.constant0._Z19compute_neigh_countPfPiS0_i --------------------------
	.section	.nv.constant0._Z19compute_neigh_countPfPiS0_i,"a",@progbits
	.sectionflags	@""
	.align	4
.nv.constant0._Z19compute_neigh_countPfPiS0_i:
	.zero		924


//--------------------- .nv.constant0._Z22common_neighbor_kerneliPfPi --------------------------
	.section	.nv.constant0._Z22common_neighbor_kerneliPfPi,"a",@progbits
	.sectionflags	@""
	.align	4
.nv.constant0._Z22common_neighbor_kerneliPfPi:
	.zero		920


//--------------------- .nv.constant0._Z12degreeKernelPfPii --------------------------
	.section	.nv.constant0._Z12degreeKernelPfPii,"a",@progbits
	.sectionflags	@""
	.align	4
.nv.constant0._Z12degreeKernelPfPii:
	.zero		916


//--------------------- SYMBOLS --------------------------

	.type		.nv.reservedSmem.offset0,@object
	.size		.nv.reservedSmem.offset0,0x4
	.type		.nv.reservedSmem.cap,@object
	.size		.nv.reservedSmem.cap,0x4
